// auto-generated by cutlass_sweep.gemm — config: {"arch": "sm_100", "cluster_m": 1, "cluster_n": 1, "dtype": "mxfp8_e4m3", "dtype_b": "mxfp8_e4m3", "layout": "nt", "stages": 0, "tile_k": 128, "tile_m": 128, "tile_n": 64}
#include "cutlass/cutlass.h"
#include "cutlass/gemm/collective/collective_builder.hpp"
#include "cutlass/gemm/device/gemm_universal_adapter.h"
#include "cutlass/gemm/kernel/gemm_universal.hpp"
#include "cutlass/epilogue/collective/collective_builder.hpp"

using ElemA = cutlass::mx_float8_t<cutlass::float_e4m3_t>;
using ElemB = cutlass::mx_float8_t<cutlass::float_e4m3_t>;
using ElemCD = cutlass::bfloat16_t;
using Acc  = float;
using TileShape    = cute::Shape<cute::_128, cute::_64, cute::_128>;
using ClusterShape = cute::Shape<cute::_1, cute::_1, cute::_1>;

using CollectiveEpilogue = typename cutlass::epilogue::collective::CollectiveBuilder<
    cutlass::arch::Sm100, cutlass::arch::OpClassTensorOp,
    TileShape, ClusterShape,
    cutlass::epilogue::collective::EpilogueTileAuto,
    Acc, Acc,
    ElemCD, cutlass::layout::RowMajor, 128 / cutlass::sizeof_bits<ElemCD>::value,
    ElemCD, cutlass::layout::RowMajor, 128 / cutlass::sizeof_bits<ElemCD>::value,
    cutlass::epilogue::collective::EpilogueScheduleAuto
  >::CollectiveOp;

using CollectiveMainloop = typename cutlass::gemm::collective::CollectiveBuilder<
    cutlass::arch::Sm100, cutlass::arch::OpClassBlockScaledTensorOp,
    ElemA, cutlass::layout::RowMajor, 32,
    ElemB, cutlass::layout::ColumnMajor, 32,
    Acc,
    TileShape, ClusterShape,
    cutlass::gemm::collective::StageCountAutoCarveout<static_cast<int>(sizeof(typename CollectiveEpilogue::SharedStorage))>,
    cutlass::gemm::collective::KernelScheduleAuto
  >::CollectiveOp;

using GemmKernel = cutlass::gemm::kernel::GemmUniversal<
    cute::Shape<int,int,int,int>,
    CollectiveMainloop,
    CollectiveEpilogue
>;
using Gemm = cutlass::gemm::device::GemmUniversalAdapter<GemmKernel>;

// Force the device kernel symbol into the cubin without needing a host main.
auto* _anchor = &cutlass::device_kernel<GemmKernel>;


// ===== COMPILED SASS (sm_100a) =====

	.target	sm_100a

	.elftype	@"ET_EXEC"


//--------------------- .note.nv.tkinfo           --------------------------
	.section	.note.nv.tkinfo,"",@"SHT_NOTE"
	.sectionflags	@"SHF_NOTE_NV_TKINFO"
	.tkinfo
        /*0018*/ 	.word	0x00000002
        /*0030*/ 	.string	""
        /*0030*/ 	.string	"ptxas"
        /*0030*/ 	.string	"Cuda compilation tools, release 13.0, V13.0.88"
        /*0030*/ 	.string	"Build cuda_13.0.r13.0/compiler.36424714_0"
        /*0030*/ 	.string	"-arch sm_100a -m 64 "



//--------------------- .note.nv.cuinfo           --------------------------
	.section	.note.nv.cuinfo,"",@"SHT_NOTE"
	.sectionflags	@"SHF_NOTE_NV_CUINFO"
        /*0018*/ 	.short	0x0002
        /*001a*/ 	.short	0x0064
        /*001c*/ 	.short	0x0082
	.zero		2


//--------------------- .nv.info                  --------------------------
	.section	.nv.info,"",@"SHT_CUDA_INFO"
	.align	4


	//----- nvinfo : EIATTR_REGCOUNT
	.align		4
        /*0000*/ 	.byte	0x04, 0x2f
        /*0002*/ 	.short	(.L_19 - .L_18)
	.align		4
.L_18:
        /*0004*/ 	.word	index@(_ZN7cutlass13device_kernelINS_4gemm6kernel13GemmUniversalIN4cute5tupleIJiiiiEEENS1_10collective13CollectiveMmaINS1_46MainloopSm100TmaUmmaWarpSpecializedBlockScaledILi8ELi2ELi2ENS5_IJNS4_1CILi1EEESB_SB_EEEEENS5_IJNSA_ILi128EEENSA_ILi64EEESE_EEENS5_IJNS_12float_e4m3_tENS_13float_ue8m0_tEEEENS5_IJNS5_IJlSB_lEEENS4_6LayoutINS5_IJNS5_IJNS5_IJNSA_ILi32EEENSA_ILi4EEEEEEiEEESP_NS5_IJSB_iEEEEEENS5_IJNS5_IJNS5_IJNSA_ILi16EEESN_EEEiEEENS5_IJNS5_IJNSA_ILi0EEESB_EEENSA_ILi512EEEEEENS5_IJSV_iEEEEEEEEEEESJ_S12_NS4_8TiledMMAINS4_8MMA_AtomIJNS4_21SM100_MMA_MXF8F6F4_SSISH_SH_fSI_Li128ELi64ELNS4_4UMMA5MajorE0ELS17_0ELNS16_7ScaleInE0ELS18_0EEEEEENSL_ISC_NS5_IJSV_SV_SV_EEEEENS5_IJNS4_10UnderscoreES1D_S1D_EEEEENS5_IJNS4_13SM90_TMA_LOADES1G_EEENS5_IJNS4_14ComposedLayoutINS4_7SwizzleILi3ELi4ELi3EEENS4_18smem_ptr_flag_bitsILi8EEENSL_INS5_IJNSA_ILi8EEESE_EEENS5_IJSE_SB_EEEEEEENSL_INS5_IJNS5_IJNS5_IJSO_SB_EEENS5_IJSM_SB_EEEEEESB_NS5_IJSN_SB_EEEEEENS5_IJNS5_IJNS5_IJST_SX_EEESW_EEESV_NS5_IJSB_SX_EEEEEEEEEEEvNS4_8identityES1H_S22_vS23_EENS_8epilogue10collective18CollectiveEpilogueINS25_23Sm100TmaWarpSpecializedILi3ELi2ELi32ELb1ELb0EEEJSG_NS5_IJNSL_ISE_SB_EENSL_ISM_SB_EEEEENS_10bfloat16_tESK_S2D_SK_NS25_6fusion15FusionCallbacksIS29_NS2E_17LinearCombinationIS2D_fS2D_fLNS_15FloatRoundStyleE2EEESG_S2C_JEEENS4_5SM1004TMEM4LOAD26SM100_TMEM_LOAD_32dp32b32xES1G_NS1I_INS1J_ILi2ELi4ELi3EEENS1L_ILi16EEENSL_INS5_IJS1N_SM_EEES1T_EEEENS4_39AutoVectorizingCopyWithAssumedAlignmentILi128EEENS4_14SM90_TMA_STOREES2S_S2U_S2U_EEEvvEEEEvNT_6ParamsE)
        /*0008*/ 	.word	0x0000006f


	//----- nvinfo : EIATTR_FRAME_SIZE
	.align		4
.L_19:
        /*000c*/ 	.byte	0x04, 0x11
        /*000e*/ 	.short	(.L_21 - .L_20)
	.align		4
.L_20:
        /*0010*/ 	.word	index@($__internal_2_$__cuda_sm10x_tcgen05_guardrail_trap_unallocated_columns_being_dealloced)
        /*0014*/ 	.word	0x00000000


	//----- nvinfo : EIATTR_FRAME_SIZE
	.align		4
.L_21:
        /*0018*/ 	.byte	0x04, 0x11
        /*001a*/ 	.short	(.L_23 - .L_22)
	.align		4
.L_22:
        /*001c*/ 	.word	index@($__internal_1_$__cuda_sm10x_tcgen05_guardrail_trap_phase_invalid_during_alloc)
        /*0020*/ 	.word	0x00000000


	//----- nvinfo : EIATTR_FRAME_SIZE
	.align		4
.L_23:
        /*0024*/ 	.byte	0x04, 0x11
        /*0026*/ 	.short	(.L_25 - .L_24)
	.align		4
.L_24:
        /*0028*/ 	.word	index@($__internal_0_$__cuda_sm10x_tcgen05_guardrail_trap_col_being_dealloced_not_returned_by_alloc)
        /*002c*/ 	.word	0x00000000


	//----- nvinfo : EIATTR_FRAME_SIZE
	.align		4
.L_25:
        /*0030*/ 	.byte	0x04, 0x11
        /*0032*/ 	.short	(.L_27 - .L_26)
	.align		4
.L_26:
        /*0034*/ 	.word	index@(_ZN7cutlass13device_kernelINS_4gemm6kernel13GemmUniversalIN4cute5tupleIJiiiiEEENS1_10collective13CollectiveMmaINS1_46MainloopSm100TmaUmmaWarpSpecializedBlockScaledILi8ELi2ELi2ENS5_IJNS4_1CILi1EEESB_SB_EEEEENS5_IJNSA_ILi128EEENSA_ILi64EEESE_EEENS5_IJNS_12float_e4m3_tENS_13float_ue8m0_tEEEENS5_IJNS5_IJlSB_lEEENS4_6LayoutINS5_IJNS5_IJNS5_IJNSA_ILi32EEENSA_ILi4EEEEEEiEEESP_NS5_IJSB_iEEEEEENS5_IJNS5_IJNS5_IJNSA_ILi16EEESN_EEEiEEENS5_IJNS5_IJNSA_ILi0EEESB_EEENSA_ILi512EEEEEENS5_IJSV_iEEEEEEEEEEESJ_S12_NS4_8TiledMMAINS4_8MMA_AtomIJNS4_21SM100_MMA_MXF8F6F4_SSISH_SH_fSI_Li128ELi64ELNS4_4UMMA5MajorE0ELS17_0ELNS16_7ScaleInE0ELS18_0EEEEEENSL_ISC_NS5_IJSV_SV_SV_EEEEENS5_IJNS4_10UnderscoreES1D_S1D_EEEEENS5_IJNS4_13SM90_TMA_LOADES1G_EEENS5_IJNS4_14ComposedLayoutINS4_7SwizzleILi3ELi4ELi3EEENS4_18smem_ptr_flag_bitsILi8EEENSL_INS5_IJNSA_ILi8EEESE_EEENS5_IJSE_SB_EEEEEEENSL_INS5_IJNS5_IJNS5_IJSO_SB_EEENS5_IJSM_SB_EEEEEESB_NS5_IJSN_SB_EEEEEENS5_IJNS5_IJNS5_IJST_SX_EEESW_EEESV_NS5_IJSB_SX_EEEEEEEEEEEvNS4_8identityES1H_S22_vS23_EENS_8epilogue10collective18CollectiveEpilogueINS25_23Sm100TmaWarpSpecializedILi3ELi2ELi32ELb1ELb0EEEJSG_NS5_IJNSL_ISE_SB_EENSL_ISM_SB_EEEEENS_10bfloat16_tESK_S2D_SK_NS25_6fusion15FusionCallbacksIS29_NS2E_17LinearCombinationIS2D_fS2D_fLNS_15FloatRoundStyleE2EEESG_S2C_JEEENS4_5SM1004TMEM4LOAD26SM100_TMEM_LOAD_32dp32b32xES1G_NS1I_INS1J_ILi2ELi4ELi3EEENS1L_ILi16EEENSL_INS5_IJS1N_SM_EEES1T_EEEENS4_39AutoVectorizingCopyWithAssumedAlignmentILi128EEENS4_14SM90_TMA_STOREES2S_S2U_S2U_EEEvvEEEEvNT_6ParamsE)
        /*0038*/ 	.word	0x00000000


	//----- nvinfo : EIATTR_MIN_STACK_SIZE
	.align		4
.L_27:
        /*003c*/ 	.byte	0x04, 0x12
        /*003e*/ 	.short	(.L_29 - .L_28)
	.align		4
.L_28:
        /*0040*/ 	.word	index@(_ZN7cutlass13device_kernelINS_4gemm6kernel13GemmUniversalIN4cute5tupleIJiiiiEEENS1_10collective13CollectiveMmaINS1_46MainloopSm100TmaUmmaWarpSpecializedBlockScaledILi8ELi2ELi2ENS5_IJNS4_1CILi1EEESB_SB_EEEEENS5_IJNSA_ILi128EEENSA_ILi64EEESE_EEENS5_IJNS_12float_e4m3_tENS_13float_ue8m0_tEEEENS5_IJNS5_IJlSB_lEEENS4_6LayoutINS5_IJNS5_IJNS5_IJNSA_ILi32EEENSA_ILi4EEEEEEiEEESP_NS5_IJSB_iEEEEEENS5_IJNS5_IJNS5_IJNSA_ILi16EEESN_EEEiEEENS5_IJNS5_IJNSA_ILi0EEESB_EEENSA_ILi512EEEEEENS5_IJSV_iEEEEEEEEEEESJ_S12_NS4_8TiledMMAINS4_8MMA_AtomIJNS4_21SM100_MMA_MXF8F6F4_SSISH_SH_fSI_Li128ELi64ELNS4_4UMMA5MajorE0ELS17_0ELNS16_7ScaleInE0ELS18_0EEEEEENSL_ISC_NS5_IJSV_SV_SV_EEEEENS5_IJNS4_10UnderscoreES1D_S1D_EEEEENS5_IJNS4_13SM90_TMA_LOADES1G_EEENS5_IJNS4_14ComposedLayoutINS4_7SwizzleILi3ELi4ELi3EEENS4_18smem_ptr_flag_bitsILi8EEENSL_INS5_IJNSA_ILi8EEESE_EEENS5_IJSE_SB_EEEEEEENSL_INS5_IJNS5_IJNS5_IJSO_SB_EEENS5_IJSM_SB_EEEEEESB_NS5_IJSN_SB_EEEEEENS5_IJNS5_IJNS5_IJST_SX_EEESW_EEESV_NS5_IJSB_SX_EEEEEEEEEEEvNS4_8identityES1H_S22_vS23_EENS_8epilogue10collective18CollectiveEpilogueINS25_23Sm100TmaWarpSpecializedILi3ELi2ELi32ELb1ELb0EEEJSG_NS5_IJNSL_ISE_SB_EENSL_ISM_SB_EEEEENS_10bfloat16_tESK_S2D_SK_NS25_6fusion15FusionCallbacksIS29_NS2E_17LinearCombinationIS2D_fS2D_fLNS_15FloatRoundStyleE2EEESG_S2C_JEEENS4_5SM1004TMEM4LOAD26SM100_TMEM_LOAD_32dp32b32xES1G_NS1I_INS1J_ILi2ELi4ELi3EEENS1L_ILi16EEENSL_INS5_IJS1N_SM_EEES1T_EEEENS4_39AutoVectorizingCopyWithAssumedAlignmentILi128EEENS4_14SM90_TMA_STOREES2S_S2U_S2U_EEEvvEEEEvNT_6ParamsE)
        /*0044*/ 	.word	0x00000000
.L_29:


//--------------------- .nv.compat                --------------------------
	.section	.nv.compat,"",@"SHT_CUDA_COMPAT_INFO"
	.align	4
        /*0000*/ 	.byte	0x02, 0x09, 0x01, 0x00, 0x02, 0x02, 0x02, 0x00, 0x02, 0x05, 0x05, 0x00, 0x03, 0x07, 0x01, 0x01
        /*0010*/ 	.byte	0x02, 0x03, 0x01, 0x00, 0x02, 0x06, 0x01, 0x00, 0x04, 0x0b, 0x08, 0x00, 0x09, 0x00, 0x00, 0x00
        /*0020*/ 	.byte	0x00, 0x00, 0x00, 0x00


//--------------------- .nv.info._ZN7cutlass13device_kernelINS_4gemm6kernel13GemmUniversalIN4cute5tupleIJiiiiEEENS1_10collective13CollectiveMmaINS1_46MainloopSm100TmaUmmaWarpSpecializedBlockScaledILi8ELi2ELi2ENS5_IJNS4_1CILi1EEESB_SB_EEEEENS5_IJNSA_ILi128EEENSA_ILi64EEESE_EEENS5_IJNS_12float_e4m3_tENS_13float_ue8m0_tEEEENS5_IJNS5_IJlSB_lEEENS4_6LayoutINS5_IJNS5_IJNS5_IJNSA_ILi32EEENSA_ILi4EEEEEEiEEESP_NS5_IJSB_iEEEEEENS5_IJNS5_IJNS5_IJNSA_ILi16EEESN_EEEiEEENS5_IJNS5_IJNSA_ILi0EEESB_EEENSA_ILi512EEEEEENS5_IJSV_iEEEEEEEEEEESJ_S12_NS4_8TiledMMAINS4_8MMA_AtomIJNS4_21SM100_MMA_MXF8F6F4_SSISH_SH_fSI_Li128ELi64ELNS4_4UMMA5MajorE0ELS17_0ELNS16_7ScaleInE0ELS18_0EEEEEENSL_ISC_NS5_IJSV_SV_SV_EEEEENS5_IJNS4_10UnderscoreES1D_S1D_EEEEENS5_IJNS4_13SM90_TMA_LOADES1G_EEENS5_IJNS4_14ComposedLayoutINS4_7SwizzleILi3ELi4ELi3EEENS4_18smem_ptr_flag_bitsILi8EEENSL_INS5_IJNSA_ILi8EEESE_EEENS5_IJSE_SB_EEEEEEENSL_INS5_IJNS5_IJNS5_IJSO_SB_EEENS5_IJSM_SB_EEEEEESB_NS5_IJSN_SB_EEEEEENS5_IJNS5_IJNS5_IJST_SX_EEESW_EEESV_NS5_IJSB_SX_EEEEEEEEEEEvNS4_8identityES1H_S22_vS23_EENS_8epilogue10collective18CollectiveEpilogueINS25_23Sm100TmaWarpSpecializedILi3ELi2ELi32ELb1ELb0EEEJSG_NS5_IJNSL_ISE_SB_EENSL_ISM_SB_EEEEENS_10bfloat16_tESK_S2D_SK_NS25_6fusion15FusionCallbacksIS29_NS2E_17LinearCombinationIS2D_fS2D_fLNS_15FloatRoundStyleE2EEESG_S2C_JEEENS4_5SM1004TMEM4LOAD26SM100_TMEM_LOAD_32dp32b32xES1G_NS1I_INS1J_ILi2ELi4ELi3EEENS1L_ILi16EEENSL_INS5_IJS1N_SM_EEES1T_EEEENS4_39AutoVectorizingCopyWithAssumedAlignmentILi128EEENS4_14SM90_TMA_STOREES2S_S2U_S2U_EEEvvEEEEvNT_6ParamsE --------------------------
	.section	.nv.info._ZN7cutlass13device_kernelINS_4gemm6kernel13GemmUniversalIN4cute5tupleIJiiiiEEENS1_10collective13CollectiveMmaINS1_46MainloopSm100TmaUmmaWarpSpecializedBlockScaledILi8ELi2ELi2ENS5_IJNS4_1CILi1EEESB_SB_EEEEENS5_IJNSA_ILi128EEENSA_ILi64EEESE_EEENS5_IJNS_12float_e4m3_tENS_13float_ue8m0_tEEEENS5_IJNS5_IJlSB_lEEENS4_6LayoutINS5_IJNS5_IJNS5_IJNSA_ILi32EEENSA_ILi4EEEEEEiEEESP_NS5_IJSB_iEEEEEENS5_IJNS5_IJNS5_IJNSA_ILi16EEESN_EEEiEEENS5_IJNS5_IJNSA_ILi0EEESB_EEENSA_ILi512EEEEEENS5_IJSV_iEEEEEEEEEEESJ_S12_NS4_8TiledMMAINS4_8MMA_AtomIJNS4_21SM100_MMA_MXF8F6F4_SSISH_SH_fSI_Li128ELi64ELNS4_4UMMA5MajorE0ELS17_0ELNS16_7ScaleInE0ELS18_0EEEEEENSL_ISC_NS5_IJSV_SV_SV_EEEEENS5_IJNS4_10UnderscoreES1D_S1D_EEEEENS5_IJNS4_13SM90_TMA_LOADES1G_EEENS5_IJNS4_14ComposedLayoutINS4_7SwizzleILi3ELi4ELi3EEENS4_18smem_ptr_flag_bitsILi8EEENSL_INS5_IJNSA_ILi8EEESE_EEENS5_IJSE_SB_EEEEEEENSL_INS5_IJNS5_IJNS5_IJSO_SB_EEENS5_IJSM_SB_EEEEEESB_NS5_IJSN_SB_EEEEEENS5_IJNS5_IJNS5_IJST_SX_EEESW_EEESV_NS5_IJSB_SX_EEEEEEEEEEEvNS4_8identityES1H_S22_vS23_EENS_8epilogue10collective18CollectiveEpilogueINS25_23Sm100TmaWarpSpecializedILi3ELi2ELi32ELb1ELb0EEEJSG_NS5_IJNSL_ISE_SB_EENSL_ISM_SB_EEEEENS_10bfloat16_tESK_S2D_SK_NS25_6fusion15FusionCallbacksIS29_NS2E_17LinearCombinationIS2D_fS2D_fLNS_15FloatRoundStyleE2EEESG_S2C_JEEENS4_5SM1004TMEM4LOAD26SM100_TMEM_LOAD_32dp32b32xES1G_NS1I_INS1J_ILi2ELi4ELi3EEENS1L_ILi16EEENSL_INS5_IJS1N_SM_EEES1T_EEEENS4_39AutoVectorizingCopyWithAssumedAlignmentILi128EEENS4_14SM90_TMA_STOREES2S_S2U_S2U_EEEvvEEEEvNT_6ParamsE,"",@"SHT_CUDA_INFO"
	.sectionflags	@""
	.align	4


	//----- nvinfo : EIATTR_CUDA_API_VERSION
	.align		4
        /*0000*/ 	.byte	0x04, 0x37
        /*0002*/ 	.short	(.L_31 - .L_30)
.L_30:
        /*0004*/ 	.word	0x00000082


	//----- nvinfo : EIATTR_KPARAM_INFO
	.align		4
.L_31:
        /*0008*/ 	.byte	0x04, 0x17
        /*000a*/ 	.short	(.L_33 - .L_32)
.L_32:
        /*000c*/ 	.word	0x00000000
        /*0010*/ 	.short	0x0000
        /*0012*/ 	.short	0x0000
        /*0014*/ 	.byte	0x00, 0xf0, 0x01, 0x30


	//----- nvinfo : EIATTR_AT_ENTRY_FRAGMENTS
	.align		4
.L_33:
        /*0018*/ 	.byte	0x04, 0x4f
        /*001a*/ 	.short	(.L_35 - .L_34)


	//   ....[0]....
.L_34:
        /*001c*/ 	.word	0x00000006


	//----- nvinfo : EIATTR_RESERVED_SMEM_USED
	.align		4
.L_35:
        /*0020*/ 	.byte	0x01, 0x41
	.zero		2


	//----- nvinfo : EIATTR_SPARSE_MMA_MASK
	.align		4
        /*0024*/ 	.byte	0x03, 0x50
        /*0026*/ 	.short	0x0000


	//----- nvinfo : EIATTR_TCGEN05_1CTA_USED
	.align		4
        /*0028*/ 	.byte	0x01, 0x51
	.zero		2


	//----- nvinfo : EIATTR_MAXREG_COUNT
	.align		4
        /*002c*/ 	.byte	0x03, 0x1b
        /*002e*/ 	.short	0x00ff


	//----- nvinfo : EIATTR_NUM_BARRIERS
	.align		4
        /*0030*/ 	.byte	0x02, 0x4c
        /*0032*/ 	.byte	0x07
	.zero		1


	//----- nvinfo : EIATTR_EXTERNS
	.align		4
        /*0034*/ 	.byte	0x04, 0x0f
        /*0036*/ 	.short	(.L_37 - .L_36)


	//   ....[0]....
	.align		4
.L_36:
        /*0038*/ 	.word	index@(__assertfail)


	//----- nvinfo : EIATTR_MERCURY_ISA_VERSION
	.align		4
.L_37:
        /*003c*/ 	.byte	0x03, 0x5f
        /*003e*/ 	.short	0x0101


	//----- nvinfo : EIATTR_INT_WARP_WIDE_INSTR_OFFSETS
	.align		4
        /*0040*/ 	.byte	0x04, 0x31
        /*0042*/ 	.short	(.L_39 - .L_38)


	//   ....[0]....
.L_38:
        /*0044*/ 	.word	0x00002140


	//   ....[1]....
        /*0048*/ 	.word	0x00004430


	//   ....[2]....
        /*004c*/ 	.word	0x00004460


	//   ....[3]....
        /*0050*/ 	.word	0x000044b0


	//   ....[4]....
        /*0054*/ 	.word	0x00004d80


	//   ....[5]....
        /*0058*/ 	.word	0x00004df0


	//   ....[6]....
        /*005c*/ 	.word	0x00005070


	//   ....[7]....
        /*0060*/ 	.word	0x000051c0


	//----- nvinfo : EIATTR_COOP_GROUP_MASK_REGIDS
	.align		4
.L_39:
        /*0064*/ 	.byte	0x04, 0x29
        /*0066*/ 	.short	(.L_41 - .L_40)


	//   ....[0]....
.L_40:
        /*0068*/ 	.word	0xffffffff


	//   ....[1]....
        /*006c*/ 	.word	0xffffffff


	//   ....[2]....
        /*0070*/ 	.word	0xffffffff


	//   ....[3]....
        /*0074*/ 	.word	0xffffffff


	//   ....[4]....
        /*0078*/ 	.word	0xffffffff


	//   ....[5]....
        /*007c*/ 	.word	0xffffffff


	//   ....[6]....
        /*0080*/ 	.word	0xffffffff


	//   ....[7]....
        /*0084*/ 	.word	0xffffffff


	//   ....[8]....
        /*0088*/ 	.word	0xffffffff


	//   ....[9]....
        /*008c*/ 	.word	0xffffffff


	//   ....[10]....
        /*0090*/ 	.word	0xffffffff


	//   ....[11]....
        /*0094*/ 	.word	0xffffffff


	//   ....[12]....
        /*0098*/ 	.word	0xffffffff


	//----- nvinfo : EIATTR_COOP_GROUP_INSTR_OFFSETS
	.align		4
.L_41:
        /*009c*/ 	.byte	0x04, 0x28
        /*009e*/ 	.short	(.L_43 - .L_42)


	//   ....[0]....
.L_42:
        /*00a0*/ 	.word	0x00000090


	//   ....[1]....
        /*00a4*/ 	.word	0x00000530


	//   ....[2]....
        /*00a8*/ 	.word	0x00000720


	//   ....[3]....
        /*00ac*/ 	.word	0x000008a0


	//   ....[4]....
        /*00b0*/ 	.word	0x000009a0


	//   ....[5]....
        /*00b4*/ 	.word	0x00000b10


	//   ....[6]....
        /*00b8*/ 	.word	0x00000c70


	//   ....[7]....
        /*00bc*/ 	.word	0x00002020


	//   ....[8]....
        /*00c0*/ 	.word	0x00003050


	//   ....[9]....
        /*00c4*/ 	.word	0x00003260


	//   ....[10]....
        /*00c8*/ 	.word	0x00003290


	//   ....[11]....
        /*00cc*/ 	.word	0x00004320


	//   ....[12]....
        /*00d0*/ 	.word	0x00004550


	//----- nvinfo : EIATTR_VRC_CTA_INIT_COUNT
	.align		4
.L_43:
        /*00d4*/ 	.byte	0x02, 0x4a
        /*00d6*/ 	.byte	0x80
	.zero		1


	//----- nvinfo : EIATTR_SYSCALL_OFFSETS
	.align		4
        /*00d8*/ 	.byte	0x04, 0x46
        /*00da*/ 	.short	(.L_45 - .L_44)


	//   ....[0]....
.L_44:
        /*00dc*/ 	.word	0x00005d50


	//   ....[1]....
        /*00e0*/ 	.word	0x00005e40


	//   ....[2]....
        /*00e4*/ 	.word	0x00006680


	//   ....[3]....
        /*00e8*/ 	.word	0x00007330


	//----- nvinfo : EIATTR_MBARRIER_INSTR_OFFSETS
	.align		4
.L_45:
        /*00ec*/ 	.byte	0x04, 0x39
        /*00ee*/ 	.short	(.L_47 - .L_46)


	//   ....[0]....
.L_46:
        /*00f0*/ 	.word	0x00000610
        /*00f4*/ 	.word	0x000000ff
        /*00f8*/ 	.word	0x00000000
        /*00fc*/ 	.short	0x0100
        /*00fe*/ 	.byte	0x05
	.zero		1


	//   ....[1]....
        /*0100*/ 	.word	0x00000620
        /*0104*/ 	.word	0x000000ff
        /*0108*/ 	.word	0x00000040
        /*010c*/ 	.short	0x0100
        /*010e*/ 	.byte	0x05
	.zero		1


	//   ....[2]....
        /*0110*/ 	.word	0x00000630
        /*0114*/ 	.word	0x000000ff
        /*0118*/ 	.word	0x00000008
        /*011c*/ 	.short	0x0100
        /*011e*/ 	.byte	0x05
	.zero		1


	//   ....[3]....
        /*0120*/ 	.word	0x00000640
        /*0124*/ 	.word	0x000000ff
        /*0128*/ 	.word	0x00000048
        /*012c*/ 	.short	0x0100
        /*012e*/ 	.byte	0x05
	.zero		1


	//   ....[4]....
        /*0130*/ 	.word	0x00000650
        /*0134*/ 	.word	0x000000ff
        /*0138*/ 	.word	0x00000010
        /*013c*/ 	.short	0x0100
        /*013e*/ 	.byte	0x05
	.zero		1


	//   ....[5]....
        /*0140*/ 	.word	0x00000660
        /*0144*/ 	.word	0x000000ff
        /*0148*/ 	.word	0x00000050
        /*014c*/ 	.short	0x0100
        /*014e*/ 	.byte	0x05
	.zero		1


	//   ....[6]....
        /*0150*/ 	.word	0x00000670
        /*0154*/ 	.word	0x000000ff
        /*0158*/ 	.word	0x00000018
        /*015c*/ 	.short	0x0100
        /*015e*/ 	.byte	0x05
	.zero		1


	//   ....[7]....
        /*0160*/ 	.word	0x00000680
        /*0164*/ 	.word	0x000000ff
        /*0168*/ 	.word	0x00000058
        /*016c*/ 	.short	0x0100
        /*016e*/ 	.byte	0x05
	.zero		1


	//   ....[8]....
        /*0170*/ 	.word	0x00000690
        /*0174*/ 	.word	0x000000ff
        /*0178*/ 	.word	0x00000020
        /*017c*/ 	.short	0x0100
        /*017e*/ 	.byte	0x05
	.zero		1


	//   ....[9]....
        /*0180*/ 	.word	0x000006a0
        /*0184*/ 	.word	0x000000ff
        /*0188*/ 	.word	0x00000060
        /*018c*/ 	.short	0x0100
        /*018e*/ 	.byte	0x05
	.zero		1


	//   ....[10]....
        /*0190*/ 	.word	0x000006b0
        /*0194*/ 	.word	0x000000ff
        /*0198*/ 	.word	0x00000028
        /*019c*/ 	.short	0x0100
        /*019e*/ 	.byte	0x05
	.zero		1


	//   ....[11]....
        /*01a0*/ 	.word	0x000006c0
        /*01a4*/ 	.word	0x000000ff
        /*01a8*/ 	.word	0x00000068
        /*01ac*/ 	.short	0x0100
        /*01ae*/ 	.byte	0x05
	.zero		1


	//   ....[12]....
        /*01b0*/ 	.word	0x000006d0
        /*01b4*/ 	.word	0x000000ff
        /*01b8*/ 	.word	0x00000030
        /*01bc*/ 	.short	0x0100
        /*01be*/ 	.byte	0x05
	.zero		1


	//   ....[13]....
        /*01c0*/ 	.word	0x000006e0
        /*01c4*/ 	.word	0x000000ff
        /*01c8*/ 	.word	0x00000070
        /*01cc*/ 	.short	0x0100
        /*01ce*/ 	.byte	0x05
	.zero		1


	//   ....[14]....
        /*01d0*/ 	.word	0x000006f0
        /*01d4*/ 	.word	0x000000ff
        /*01d8*/ 	.word	0x00000038
        /*01dc*/ 	.short	0x0100
        /*01de*/ 	.byte	0x05
	.zero		1


	//   ....[15]....
        /*01e0*/ 	.word	0x00000700
        /*01e4*/ 	.word	0x000000ff
        /*01e8*/ 	.word	0x00000078
        /*01ec*/ 	.short	0x0100
        /*01ee*/ 	.byte	0x05
	.zero		1


	//   ....[16]....
        /*01f0*/ 	.word	0x00000830
        /*01f4*/ 	.word	0x000000ff
        /*01f8*/ 	.word	0x00000080
        /*01fc*/ 	.short	0x0100
        /*01fe*/ 	.byte	0x07
	.zero		1


	//   ....[17]....
        /*0200*/ 	.word	0x00000840
        /*0204*/ 	.word	0x000000ff
        /*0208*/ 	.word	0x00000098
        /*020c*/ 	.short	0x0100
        /*020e*/ 	.byte	0x07
	.zero		1


	//   ....[18]....
        /*0210*/ 	.word	0x00000850
        /*0214*/ 	.word	0x000000ff
        /*0218*/ 	.word	0x00000088
        /*021c*/ 	.short	0x0100
        /*021e*/ 	.byte	0x07
	.zero		1


	//   ....[19]....
        /*0220*/ 	.word	0x00000860
        /*0224*/ 	.word	0x000000ff
        /*0228*/ 	.word	0x000000a0
        /*022c*/ 	.short	0x0100
        /*022e*/ 	.byte	0x07
	.zero		1


	//   ....[20]....
        /*0230*/ 	.word	0x00000870
        /*0234*/ 	.word	0x000000ff
        /*0238*/ 	.word	0x00000090
        /*023c*/ 	.short	0x0100
        /*023e*/ 	.byte	0x07
	.zero		1


	//   ....[21]....
        /*0240*/ 	.word	0x00000880
        /*0244*/ 	.word	0x000000ff
        /*0248*/ 	.word	0x000000a8
        /*024c*/ 	.short	0x0100
        /*024e*/ 	.byte	0x07
	.zero		1


	//   ....[22]....
        /*0250*/ 	.word	0x00000970
        /*0254*/ 	.word	0x000000ff
        /*0258*/ 	.word	0x000000b0
        /*025c*/ 	.short	0x0100
        /*025e*/ 	.byte	0x05
	.zero		1


	//   ....[23]....
        /*0260*/ 	.word	0x00000980
        /*0264*/ 	.word	0x000000ff
        /*0268*/ 	.word	0x000000b8
        /*026c*/ 	.short	0x0100
        /*026e*/ 	.byte	0x05
	.zero		1


	//   ....[24]....
        /*0270*/ 	.word	0x00000ac0
        /*0274*/ 	.word	0x000000ff
        /*0278*/ 	.word	0x000000c0
        /*027c*/ 	.short	0x0100
        /*027e*/ 	.byte	0x05
	.zero		1


	//   ....[25]....
        /*0280*/ 	.word	0x00000ad0
        /*0284*/ 	.word	0x000000ff
        /*0288*/ 	.word	0x000000d0
        /*028c*/ 	.short	0x0100
        /*028e*/ 	.byte	0x05
	.zero		1


	//   ....[26]....
        /*0290*/ 	.word	0x00000ae0
        /*0294*/ 	.word	0x000000ff
        /*0298*/ 	.word	0x000000c8
        /*029c*/ 	.short	0x0100
        /*029e*/ 	.byte	0x05
	.zero		1


	//   ....[27]....
        /*02a0*/ 	.word	0x00000af0
        /*02a4*/ 	.word	0x000000ff
        /*02a8*/ 	.word	0x000000d8
        /*02ac*/ 	.short	0x0100
        /*02ae*/ 	.byte	0x05
	.zero		1


	//   ....[28]....
        /*02b0*/ 	.word	0x00000c20
        /*02b4*/ 	.word	0x000000ff
        /*02b8*/ 	.word	0x000000e0
        /*02bc*/ 	.short	0x0100
        /*02be*/ 	.byte	0x07
	.zero		1


	//   ....[29]....
        /*02c0*/ 	.word	0x00000c30
        /*02c4*/ 	.word	0x000000ff
        /*02c8*/ 	.word	0x000000f0
        /*02cc*/ 	.short	0x0100
        /*02ce*/ 	.byte	0x07
	.zero		1


	//   ....[30]....
        /*02d0*/ 	.word	0x00000c40
        /*02d4*/ 	.word	0x000000ff
        /*02d8*/ 	.word	0x000000e8
        /*02dc*/ 	.short	0x0100
        /*02de*/ 	.byte	0x07
	.zero		1


	//   ....[31]....
        /*02e0*/ 	.word	0x00000c50
        /*02e4*/ 	.word	0x000000ff
        /*02e8*/ 	.word	0x000000f8
        /*02ec*/ 	.short	0x0100
        /*02ee*/ 	.byte	0x07
	.zero		1


	//   ....[32]....
        /*02f0*/ 	.word	0x00000d50
        /*02f4*/ 	.word	0x000000ff
        /*02f8*/ 	.word	0x00000100
        /*02fc*/ 	.short	0x0100
        /*02fe*/ 	.byte	0x05
	.zero		1


	//   ....[33]....
        /*0300*/ 	.word	0x00000d60
        /*0304*/ 	.word	0x000000ff
        /*0308*/ 	.word	0x00000110
        /*030c*/ 	.short	0x0100
        /*030e*/ 	.byte	0x05
	.zero		1


	//   ....[34]....
        /*0310*/ 	.word	0x00000d70
        /*0314*/ 	.word	0x000000ff
        /*0318*/ 	.word	0x00000108
        /*031c*/ 	.short	0x0100
        /*031e*/ 	.byte	0x05
	.zero		1


	//   ....[35]....
        /*0320*/ 	.word	0x00000d80
        /*0324*/ 	.word	0x000000ff
        /*0328*/ 	.word	0x00000118
        /*032c*/ 	.short	0x0100
        /*032e*/ 	.byte	0x05
	.zero		1


	//   ....[36]....
        /*0330*/ 	.word	0x00001670
        /*0334*/ 	.word	0x00000002
        /*0338*/ 	.word	0x00000110
        /*033c*/ 	.short	0x010a
        /*033e*/ 	.byte	0xff
	.zero		1


	//   ....[37]....
        /*0340*/ 	.word	0x000016a0
        /*0344*/ 	.word	0x00000002
        /*0348*/ 	.word	0x00000100
        /*034c*/ 	.short	0x0101
        /*034e*/ 	.byte	0xff
	.zero		1


	//   ....[38]....
        /*0350*/ 	.word	0x00001770
        /*0354*/ 	.word	0x000000ff
        /*0358*/ 	.word	0x00000040
        /*035c*/ 	.short	0x010a
        /*035e*/ 	.byte	0x08
	.zero		1


	//   ....[39]....
        /*0360*/ 	.word	0x00001830
        /*0364*/ 	.word	0x000000ff
        /*0368*/ 	.word	0x00000040
        /*036c*/ 	.short	0x010a
        /*036e*/ 	.byte	0x29
	.zero		1


	//   ....[40]....
        /*0370*/ 	.word	0x00001930
        /*0374*/ 	.word	0x000000ff
        /*0378*/ 	.word	0x00000040
        /*037c*/ 	.short	0x010a
        /*037e*/ 	.byte	0x08
	.zero		1


	//   ....[41]....
        /*0380*/ 	.word	0x00001be0
        /*0384*/ 	.word	0x000000ff
        /*0388*/ 	.word	0x000000b8
        /*038c*/ 	.short	0x0101
        /*038e*/ 	.byte	0x04
	.zero		1


	//   ....[42]....
        /*0390*/ 	.word	0x00001c00
        /*0394*/ 	.word	0x000000ff
        /*0398*/ 	.word	0x00000040
        /*039c*/ 	.short	0x010a
        /*039e*/ 	.byte	0x08
	.zero		1


	//   ....[43]....
        /*03a0*/ 	.word	0x00001c80
        /*03a4*/ 	.word	0x000000ff
        /*03a8*/ 	.word	0x00000040
        /*03ac*/ 	.short	0x010a
        /*03ae*/ 	.byte	0x29
	.zero		1


	//   ....[44]....
        /*03b0*/ 	.word	0x00001d80
        /*03b4*/ 	.word	0x000000ff
        /*03b8*/ 	.word	0x00000040
        /*03bc*/ 	.short	0x010a
        /*03be*/ 	.byte	0x08
	.zero		1


	//   ....[45]....
        /*03c0*/ 	.word	0x00002050
        /*03c4*/ 	.word	0x00000002
        /*03c8*/ 	.word	0x000000c0
        /*03cc*/ 	.short	0x010a
        /*03ce*/ 	.byte	0xff
	.zero		1


	//   ....[46]....
        /*03d0*/ 	.word	0x00002110
        /*03d4*/ 	.word	0x00000002
        /*03d8*/ 	.word	0x00000000
        /*03dc*/ 	.short	0x0101
        /*03de*/ 	.byte	0xff
	.zero		1


	//   ....[47]....
        /*03e0*/ 	.word	0x00002680
        /*03e4*/ 	.word	0x000000ff
        /*03e8*/ 	.word	0x00000000
        /*03ec*/ 	.short	0x010a
        /*03ee*/ 	.byte	0x05
	.zero		1


	//   ....[48]....
        /*03f0*/ 	.word	0x00002710
        /*03f4*/ 	.word	0x000000ff
        /*03f8*/ 	.word	0x00000000
        /*03fc*/ 	.short	0x010a
        /*03fe*/ 	.byte	0x05
	.zero		1


	//   ....[49]....
        /*0400*/ 	.word	0x000027a0
        /*0404*/ 	.word	0x000000ff
        /*0408*/ 	.word	0x00000000
        /*040c*/ 	.short	0x010a
        /*040e*/ 	.byte	0x05
	.zero		1


	//   ....[50]....
        /*0410*/ 	.word	0x00002830
        /*0414*/ 	.word	0x000000ff
        /*0418*/ 	.word	0x00000000
        /*041c*/ 	.short	0x010a
        /*041e*/ 	.byte	0x05
	.zero		1


	//   ....[51]....
        /*0420*/ 	.word	0x000028c0
        /*0424*/ 	.word	0x000000ff
        /*0428*/ 	.word	0x00000000
        /*042c*/ 	.short	0x010a
        /*042e*/ 	.byte	0x05
	.zero		1


	//   ....[52]....
        /*0430*/ 	.word	0x00002950
        /*0434*/ 	.word	0x000000ff
        /*0438*/ 	.word	0x00000000
        /*043c*/ 	.short	0x010a
        /*043e*/ 	.byte	0x05
	.zero		1


	//   ....[53]....
        /*0440*/ 	.word	0x000029e0
        /*0444*/ 	.word	0x000000ff
        /*0448*/ 	.word	0x00000000
        /*044c*/ 	.short	0x010a
        /*044e*/ 	.byte	0x05
	.zero		1


	//   ....[54]....
        /*0450*/ 	.word	0x00002a80
        /*0454*/ 	.word	0x00000000
        /*0458*/ 	.word	0x00000000
        /*045c*/ 	.short	0x010a
        /*045e*/ 	.byte	0xff
	.zero		1


	//   ....[55]....
        /*0460*/ 	.word	0x00002ba0
        /*0464*/ 	.word	0x00000000
        /*0468*/ 	.word	0x00000100
        /*046c*/ 	.short	0x010a
        /*046e*/ 	.byte	0xff
	.zero		1


	//   ....[56]....
        /*0470*/ 	.word	0x00002c10
        /*0474*/ 	.word	0x00000000
        /*0478*/ 	.word	0x00000000
        /*047c*/ 	.short	0x0101
        /*047e*/ 	.byte	0xff
	.zero		1


	//   ....[57]....
        /*0480*/ 	.word	0x00002c30
        /*0484*/ 	.word	0x000000ff
        /*0488*/ 	.word	0x000000d0
        /*048c*/ 	.short	0x010a
        /*048e*/ 	.byte	0x05
	.zero		1


	//   ....[58]....
        /*0490*/ 	.word	0x00002d50
        /*0494*/ 	.word	0x00000000
        /*0498*/ 	.word	0x000000c0
        /*049c*/ 	.short	0x010a
        /*049e*/ 	.byte	0xff
	.zero		1


	//   ....[59]....
        /*04a0*/ 	.word	0x00002e50
        /*04a4*/ 	.word	0x00000000
        /*04a8*/ 	.word	0x00000000
        /*04ac*/ 	.short	0x0101
        /*04ae*/ 	.byte	0xff
	.zero		1


	//   ....[60]....
        /*04b0*/ 	.word	0x00002ee0
        /*04b4*/ 	.word	0x000000ff
        /*04b8*/ 	.word	0x000000d0
        /*04bc*/ 	.short	0x0106
        /*04be*/ 	.byte	0x05
	.zero		1


	//   ....[61]....
        /*04c0*/ 	.word	0x00002f00
        /*04c4*/ 	.word	0x000000ff
        /*04c8*/ 	.word	0x000000d0
        /*04cc*/ 	.short	0x010a
        /*04ce*/ 	.byte	0x05
	.zero		1


	//   ....[62]....
        /*04d0*/ 	.word	0x00002f90
        /*04d4*/ 	.word	0x000000ff
        /*04d8*/ 	.word	0x000000d0
        /*04dc*/ 	.short	0x0106
        /*04de*/ 	.byte	0x04
	.zero		1


	//   ....[63]....
        /*04e0*/ 	.word	0x00002fd0
        /*04e4*/ 	.word	0x00000000
        /*04e8*/ 	.word	0x000000d0
        /*04ec*/ 	.short	0x010a
        /*04ee*/ 	.byte	0xff
	.zero		1


	//   ....[64]....
        /*04f0*/ 	.word	0x00003630
        /*04f4*/ 	.word	0x00000002
        /*04f8*/ 	.word	0x000000c0
        /*04fc*/ 	.short	0x010a
        /*04fe*/ 	.byte	0xff
	.zero		1


	//   ....[65]....
        /*0500*/ 	.word	0x000036f0
        /*0504*/ 	.word	0x00000002
        /*0508*/ 	.word	0x00000000
        /*050c*/ 	.short	0x0101
        /*050e*/ 	.byte	0xff
	.zero		1


	//   ....[66]....
        /*0510*/ 	.word	0x00003bc0
        /*0514*/ 	.word	0x000000ff
        /*0518*/ 	.word	0x00000000
        /*051c*/ 	.short	0x010a
        /*051e*/ 	.byte	0x05
	.zero		1


	//   ....[67]....
        /*0520*/ 	.word	0x00003bd0
        /*0524*/ 	.word	0x000000ff
        /*0528*/ 	.word	0x000000f0
        /*052c*/ 	.short	0x010a
        /*052e*/ 	.byte	0x10
	.zero		1


	//   ....[68]....
        /*0530*/ 	.word	0x00003e20
        /*0534*/ 	.word	0x000000ff
        /*0538*/ 	.word	0x00000000
        /*053c*/ 	.short	0x010a
        /*053e*/ 	.byte	0x0f
	.zero		1


	//   ....[69]....
        /*0540*/ 	.word	0x00003f50
        /*0544*/ 	.word	0x000000ff
        /*0548*/ 	.word	0x00000000
        /*054c*/ 	.short	0x010a
        /*054e*/ 	.byte	0x2a
	.zero		1


	//   ....[70]....
        /*0550*/ 	.word	0x00004270
        /*0554*/ 	.word	0x000000ff
        /*0558*/ 	.word	0x00000000
        /*055c*/ 	.short	0x010a
        /*055e*/ 	.byte	0x05
	.zero		1


	//   ....[71]....
        /*0560*/ 	.word	0x00004300
        /*0564*/ 	.word	0x000000ff
        /*0568*/ 	.word	0x00000000
        /*056c*/ 	.short	0x010a
        /*056e*/ 	.byte	0x06
	.zero		1


	//   ....[72]....
        /*0570*/ 	.word	0x00004730
        /*0574*/ 	.word	0x00000000
        /*0578*/ 	.word	0x000000c0
        /*057c*/ 	.short	0x010a
        /*057e*/ 	.byte	0xff
	.zero		1


	//   ....[73]....
        /*0580*/ 	.word	0x000047f0
        /*0584*/ 	.word	0x00000000
        /*0588*/ 	.word	0x00000000
        /*058c*/ 	.short	0x0101
        /*058e*/ 	.byte	0xff
	.zero		1


	//   ....[74]....
        /*0590*/ 	.word	0x00004b10
        /*0594*/ 	.word	0x000000ff
        /*0598*/ 	.word	0x000000b8
        /*059c*/ 	.short	0x010a
        /*059e*/ 	.byte	0x07
	.zero		1


	//   ....[75]....
        /*05a0*/ 	.word	0x00004d20
        /*05a4*/ 	.word	0x000000ff
        /*05a8*/ 	.word	0x00000098
        /*05ac*/ 	.short	0x010a
        /*05ae*/ 	.byte	0x0f
	.zero		1


	//   ....[76]....
        /*05b0*/ 	.word	0x00004f30
        /*05b4*/ 	.word	0x000000ff
        /*05b8*/ 	.word	0x00000080
        /*05bc*/ 	.short	0x010b
        /*05be*/ 	.byte	0x0f
	.zero		1


	//   ....[77]....
        /*05c0*/ 	.word	0x00004f70
        /*05c4*/ 	.word	0x000000ff
        /*05c8*/ 	.word	0x00000000
        /*05cc*/ 	.short	0x0101
        /*05ce*/ 	.byte	0x10
	.zero		1


	//   ....[78]....
        /*05d0*/ 	.word	0x00004fb0
        /*05d4*/ 	.word	0x000000ff
        /*05d8*/ 	.word	0x00000098
        /*05dc*/ 	.short	0x010a
        /*05de*/ 	.byte	0x0d
	.zero		1


	//   ....[79]....
        /*05e0*/ 	.word	0x00005210
        /*05e4*/ 	.word	0x000000ff
        /*05e8*/ 	.word	0x00000080
        /*05ec*/ 	.short	0x010b
        /*05ee*/ 	.byte	0x0d
	.zero		1


	//   ....[80]....
        /*05f0*/ 	.word	0x00005250
        /*05f4*/ 	.word	0x000000ff
        /*05f8*/ 	.word	0x00000000
        /*05fc*/ 	.short	0x0101
        /*05fe*/ 	.byte	0x0f
	.zero		1


	//   ....[81]....
        /*0600*/ 	.word	0x000052c0
        /*0604*/ 	.word	0x000000ff
        /*0608*/ 	.word	0x00000000
        /*060c*/ 	.short	0x010a
        /*060e*/ 	.byte	0x04
	.zero		1


	//   ....[82]....
        /*0610*/ 	.word	0x00005350
        /*0614*/ 	.word	0x000000ff
        /*0618*/ 	.word	0x00000000
        /*061c*/ 	.short	0x010a
        /*061e*/ 	.byte	0x04
	.zero		1


	//   ....[83]....
        /*0620*/ 	.word	0x000053f0
        /*0624*/ 	.word	0x00000000
        /*0628*/ 	.word	0x00000000
        /*062c*/ 	.short	0x010a
        /*062e*/ 	.byte	0xff
	.zero		1


	//   ....[84]....
        /*0630*/ 	.word	0x00005730
        /*0634*/ 	.word	0x00000000
        /*0638*/ 	.word	0x000000c0
        /*063c*/ 	.short	0x010a
        /*063e*/ 	.byte	0xff
	.zero		1


	//   ....[85]....
        /*0640*/ 	.word	0x00005840
        /*0644*/ 	.word	0x00000000
        /*0648*/ 	.word	0x00000000
        /*064c*/ 	.short	0x0101
        /*064e*/ 	.byte	0xff
	.zero		1


	//   ....[86]....
        /*0650*/ 	.word	0x000062d0
        /*0654*/ 	.word	0x00000000
        /*0658*/ 	.word	0x00000080
        /*065c*/ 	.short	0x010a
        /*065e*/ 	.byte	0xff
	.zero		1


	//   ....[87]....
        /*0660*/ 	.word	0x00006340
        /*0664*/ 	.word	0x00000049
        /*0668*/ 	.word	0x000000e0
        /*066c*/ 	.short	0x010a
        /*066e*/ 	.byte	0xff
	.zero		1


	//   ....[88]....
        /*0670*/ 	.word	0x00006430
        /*0674*/ 	.word	0x00000000
        /*0678*/ 	.word	0x00000080
        /*067c*/ 	.short	0x010a
        /*067e*/ 	.byte	0xff
	.zero		1


	//   ....[89]....
        /*0680*/ 	.word	0x00006560
        /*0684*/ 	.word	0x00000049
        /*0688*/ 	.word	0x000000e0
        /*068c*/ 	.short	0x010a
        /*068e*/ 	.byte	0xff
	.zero		1


	//   ....[90]....
        /*0690*/ 	.word	0x00007070
        /*0694*/ 	.word	0x00000000
        /*0698*/ 	.word	0x00000000
        /*069c*/ 	.short	0x0101
        /*069e*/ 	.byte	0xff
	.zero		1


	//   ....[91]....
        /*06a0*/ 	.word	0x00007080
        /*06a4*/ 	.word	0x00000002
        /*06a8*/ 	.word	0x00000080
        /*06ac*/ 	.short	0x010a
        /*06ae*/ 	.byte	0xff
	.zero		1


	//   ....[92]....
        /*06b0*/ 	.word	0x00007150
        /*06b4*/ 	.word	0x00000002
        /*06b8*/ 	.word	0x00000080
        /*06bc*/ 	.short	0x010a
        /*06be*/ 	.byte	0xff
	.zero		1


	//   ....[93]....
        /*06c0*/ 	.word	0x000074c0
        /*06c4*/ 	.word	0x000000ff
        /*06c8*/ 	.word	0x00000000
        /*06cc*/ 	.short	0x0101
        /*06ce*/ 	.byte	0x05
	.zero		1


	//   ....[94]....
        /*06d0*/ 	.word	0x00007df0
        /*06d4*/ 	.word	0x00000000
        /*06d8*/ 	.word	0x00000000
        /*06dc*/ 	.short	0x0101
        /*06de*/ 	.byte	0xff
	.zero		1


	//   ....[95]....
        /*06e0*/ 	.word	0x00008070
        /*06e4*/ 	.word	0x000000ff
        /*06e8*/ 	.word	0x00000000
        /*06ec*/ 	.short	0x0101
        /*06ee*/ 	.byte	0x04
	.zero		1


	//   ....[96]....
        /*06f0*/ 	.word	0x00008090
        /*06f4*/ 	.word	0x00000002
        /*06f8*/ 	.word	0x00000110
        /*06fc*/ 	.short	0x010a
        /*06fe*/ 	.byte	0xff
	.zero		1


	//   ....[97]....
        /*0700*/ 	.word	0x000080f0
        /*0704*/ 	.word	0x00000002
        /*0708*/ 	.word	0x00000040
        /*070c*/ 	.short	0x010a
        /*070e*/ 	.byte	0xff
	.zero		1


	//   ....[98]....
        /*0710*/ 	.word	0x00008150
        /*0714*/ 	.word	0x00000002
        /*0718*/ 	.word	0x00000040
        /*071c*/ 	.short	0x010a
        /*071e*/ 	.byte	0xff
	.zero		1


	//   ....[99]....
        /*0720*/ 	.word	0x000081a0
        /*0724*/ 	.word	0x00000002
        /*0728*/ 	.word	0x000000c0
        /*072c*/ 	.short	0x010a
        /*072e*/ 	.byte	0xff
	.zero		1


	//   ....[100]....
        /*0730*/ 	.word	0x00008200
        /*0734*/ 	.word	0x00000000
        /*0738*/ 	.word	0x00000000
        /*073c*/ 	.short	0x010a
        /*073e*/ 	.byte	0xff
	.zero		1


	//   ....[101]....
        /*0740*/ 	.word	0x00008260
        /*0744*/ 	.word	0x00000000
        /*0748*/ 	.word	0x00000000
        /*074c*/ 	.short	0x010a
        /*074e*/ 	.byte	0xff
	.zero		1


	//   ....[102]....
        /*0750*/ 	.word	0x000082c0
        /*0754*/ 	.word	0x00000000
        /*0758*/ 	.word	0x00000000
        /*075c*/ 	.short	0x010a
        /*075e*/ 	.byte	0xff
	.zero		1


	//   ....[103]....
        /*0760*/ 	.word	0x00008320
        /*0764*/ 	.word	0x00000000
        /*0768*/ 	.word	0x00000000
        /*076c*/ 	.short	0x010a
        /*076e*/ 	.byte	0xff
	.zero		1


	//   ....[104]....
        /*0770*/ 	.word	0x00008380
        /*0774*/ 	.word	0x00000000
        /*0778*/ 	.word	0x00000000
        /*077c*/ 	.short	0x010a
        /*077e*/ 	.byte	0xff
	.zero		1


	//   ....[105]....
        /*0780*/ 	.word	0x000083e0
        /*0784*/ 	.word	0x00000000
        /*0788*/ 	.word	0x00000000
        /*078c*/ 	.short	0x010a
        /*078e*/ 	.byte	0xff
	.zero		1


	//   ....[106]....
        /*0790*/ 	.word	0x00008440
        /*0794*/ 	.word	0x00000000
        /*0798*/ 	.word	0x00000000
        /*079c*/ 	.short	0x010a
        /*079e*/ 	.byte	0xff
	.zero		1


	//   ....[107]....
        /*07a0*/ 	.word	0x00008490
        /*07a4*/ 	.word	0x00000000
        /*07a8*/ 	.word	0x00000100
        /*07ac*/ 	.short	0x010a
        /*07ae*/ 	.byte	0xff
	.zero		1


	//   ....[108]....
        /*07b0*/ 	.word	0x000084f0
        /*07b4*/ 	.word	0x00000000
        /*07b8*/ 	.word	0x000000d0
        /*07bc*/ 	.short	0x010a
        /*07be*/ 	.byte	0xff
	.zero		1


	//   ....[109]....
        /*07c0*/ 	.word	0x00008540
        /*07c4*/ 	.word	0x00000000
        /*07c8*/ 	.word	0x000000c0
        /*07cc*/ 	.short	0x010a
        /*07ce*/ 	.byte	0xff
	.zero		1


	//   ....[110]....
        /*07d0*/ 	.word	0x000085a0
        /*07d4*/ 	.word	0x00000000
        /*07d8*/ 	.word	0x000000d0
        /*07dc*/ 	.short	0x010a
        /*07de*/ 	.byte	0xff
	.zero		1


	//   ....[111]....
        /*07e0*/ 	.word	0x000085f0
        /*07e4*/ 	.word	0x00000002
        /*07e8*/ 	.word	0x000000c0
        /*07ec*/ 	.short	0x010a
        /*07ee*/ 	.byte	0xff
	.zero		1


	//   ....[112]....
        /*07f0*/ 	.word	0x00008650
        /*07f4*/ 	.word	0x00000003
        /*07f8*/ 	.word	0x000000f0
        /*07fc*/ 	.short	0x010a
        /*07fe*/ 	.byte	0xff
	.zero		1


	//   ....[113]....
        /*0800*/ 	.word	0x000086b0
        /*0804*/ 	.word	0x00000002
        /*0808*/ 	.word	0x00000000
        /*080c*/ 	.short	0x010a
        /*080e*/ 	.byte	0xff
	.zero		1


	//   ....[114]....
        /*0810*/ 	.word	0x00008710
        /*0814*/ 	.word	0x00000000
        /*0818*/ 	.word	0x00000000
        /*081c*/ 	.short	0x010a
        /*081e*/ 	.byte	0xff
	.zero		1


	//   ....[115]....
        /*0820*/ 	.word	0x00008770
        /*0824*/ 	.word	0x00000000
        /*0828*/ 	.word	0x00000000
        /*082c*/ 	.short	0x010a
        /*082e*/ 	.byte	0xff
	.zero		1


	//   ....[116]....
        /*0830*/ 	.word	0x000087c0
        /*0834*/ 	.word	0x00000000
        /*0838*/ 	.word	0x000000c0
        /*083c*/ 	.short	0x010a
        /*083e*/ 	.byte	0xff
	.zero		1


	//   ....[117]....
        /*0840*/ 	.word	0x00008820
        /*0844*/ 	.word	0x00000000
        /*0848*/ 	.word	0x000000b8
        /*084c*/ 	.short	0x010a
        /*084e*/ 	.byte	0xff
	.zero		1


	//   ....[118]....
        /*0850*/ 	.word	0x00008880
        /*0854*/ 	.word	0x00000000
        /*0858*/ 	.word	0x00000098
        /*085c*/ 	.short	0x010a
        /*085e*/ 	.byte	0xff
	.zero		1


	//   ....[119]....
        /*0860*/ 	.word	0x000088e0
        /*0864*/ 	.word	0x00000000
        /*0868*/ 	.word	0x00000098
        /*086c*/ 	.short	0x010a
        /*086e*/ 	.byte	0xff
	.zero		1


	//   ....[120]....
        /*0870*/ 	.word	0x00008940
        /*0874*/ 	.word	0x00000000
        /*0878*/ 	.word	0x00000000
        /*087c*/ 	.short	0x010a
        /*087e*/ 	.byte	0xff
	.zero		1


	//   ....[121]....
        /*0880*/ 	.word	0x000089a0
        /*0884*/ 	.word	0x00000000
        /*0888*/ 	.word	0x00000000
        /*088c*/ 	.short	0x010a
        /*088e*/ 	.byte	0xff
	.zero		1


	//   ....[122]....
        /*0890*/ 	.word	0x000089f0
        /*0894*/ 	.word	0x00000000
        /*0898*/ 	.word	0x000000c0
        /*089c*/ 	.short	0x010a
        /*089e*/ 	.byte	0xff
	.zero		1


	//   ....[123]....
        /*08a0*/ 	.word	0x00008a40
        /*08a4*/ 	.word	0x00000000
        /*08a8*/ 	.word	0x00000080
        /*08ac*/ 	.short	0x010a
        /*08ae*/ 	.byte	0xff
	.zero		1


	//   ....[124]....
        /*08b0*/ 	.word	0x00008a90
        /*08b4*/ 	.word	0x00000049
        /*08b8*/ 	.word	0x000000e0
        /*08bc*/ 	.short	0x010a
        /*08be*/ 	.byte	0xff
	.zero		1


	//   ....[125]....
        /*08c0*/ 	.word	0x00008ae0
        /*08c4*/ 	.word	0x00000002
        /*08c8*/ 	.word	0x00000080
        /*08cc*/ 	.short	0x010a
        /*08ce*/ 	.byte	0xff
	.zero		1


	//----- nvinfo : EIATTR_NUM_MBARRIERS
	.align		4
.L_47:
        /*08d0*/ 	.byte	0x03, 0x38
        /*08d2*/ 	.short	0x0024


	//----- nvinfo : EIATTR_EXIT_INSTR_OFFSETS
	.align		4
        /*08d4*/ 	.byte	0x04, 0x1c
        /*08d6*/ 	.short	(.L_49 - .L_48)


	//   ....[0]....
.L_48:
        /*08d8*/ 	.word	0x00002ab0


	//   ....[1]....
        /*08dc*/ 	.word	0x00002fa0


	//   ....[2]....
        /*08e0*/ 	.word	0x00003000


	//   ....[3]....
        /*08e4*/ 	.word	0x00004560


	//   ....[4]....
        /*08e8*/ 	.word	0x00005420


	//   ....[5]....
        /*08ec*/ 	.word	0x00005460


	//   ....[6]....
        /*08f0*/ 	.word	0x00007f60


	//   ....[7]....
        /*08f4*/ 	.word	0x00007fe0


	//   ....[8]....
        /*08f8*/ 	.word	0x00008010


	//   ....[9]....
        /*08fc*/ 	.word	0x00008080


	//----- nvinfo : EIATTR_MAX_THREADS
	.align		4
.L_49:
        /*0900*/ 	.byte	0x04, 0x05
        /*0902*/ 	.short	(.L_51 - .L_50)
.L_50:
        /*0904*/ 	.word	0x00000100
        /*0908*/ 	.word	0x00000001
        /*090c*/ 	.word	0x00000001


	//----- nvinfo : EIATTR_CRS_STACK_SIZE
	.align		4
.L_51:
        /*0910*/ 	.byte	0x04, 0x1e
        /*0912*/ 	.short	(.L_53 - .L_52)
.L_52:
        /*0914*/ 	.word	0x00000000


	//----- nvinfo : EIATTR_CBANK_PARAM_SIZE
	.align		4
.L_53:
        /*0918*/ 	.byte	0x03, 0x19
        /*091a*/ 	.short	0x0c00


	//----- nvinfo : EIATTR_PARAM_CBANK
	.align		4
        /*091c*/ 	.byte	0x04, 0x0a
        /*091e*/ 	.short	(.L_55 - .L_54)
	.align		4
.L_54:
        /*0920*/ 	.word	index@(.nv.constant0._ZN7cutlass13device_kernelINS_4gemm6kernel13GemmUniversalIN4cute5tupleIJiiiiEEENS1_10collective13CollectiveMmaINS1_46MainloopSm100TmaUmmaWarpSpecializedBlockScaledILi8ELi2ELi2ENS5_IJNS4_1CILi1EEESB_SB_EEEEENS5_IJNSA_ILi128EEENSA_ILi64EEESE_EEENS5_IJNS_12float_e4m3_tENS_13float_ue8m0_tEEEENS5_IJNS5_IJlSB_lEEENS4_6LayoutINS5_IJNS5_IJNS5_IJNSA_ILi32EEENSA_ILi4EEEEEEiEEESP_NS5_IJSB_iEEEEEENS5_IJNS5_IJNS5_IJNSA_ILi16EEESN_EEEiEEENS5_IJNS5_IJNSA_ILi0EEESB_EEENSA_ILi512EEEEEENS5_IJSV_iEEEEEEEEEEESJ_S12_NS4_8TiledMMAINS4_8MMA_AtomIJNS4_21SM100_MMA_MXF8F6F4_SSISH_SH_fSI_Li128ELi64ELNS4_4UMMA5MajorE0ELS17_0ELNS16_7ScaleInE0ELS18_0EEEEEENSL_ISC_NS5_IJSV_SV_SV_EEEEENS5_IJNS4_10UnderscoreES1D_S1D_EEEEENS5_IJNS4_13SM90_TMA_LOADES1G_EEENS5_IJNS4_14ComposedLayoutINS4_7SwizzleILi3ELi4ELi3EEENS4_18smem_ptr_flag_bitsILi8EEENSL_INS5_IJNSA_ILi8EEESE_EEENS5_IJSE_SB_EEEEEEENSL_INS5_IJNS5_IJNS5_IJSO_SB_EEENS5_IJSM_SB_EEEEEESB_NS5_IJSN_SB_EEEEEENS5_IJNS5_IJNS5_IJST_SX_EEESW_EEESV_NS5_IJSB_SX_EEEEEEEEEEEvNS4_8identityES1H_S22_vS23_EENS_8epilogue10collective18CollectiveEpilogueINS25_23Sm100TmaWarpSpecializedILi3ELi2ELi32ELb1ELb0EEEJSG_NS5_IJNSL_ISE_SB_EENSL_ISM_SB_EEEEENS_10bfloat16_tESK_S2D_SK_NS25_6fusion15FusionCallbacksIS29_NS2E_17LinearCombinationIS2D_fS2D_fLNS_15FloatRoundStyleE2EEESG_S2C_JEEENS4_5SM1004TMEM4LOAD26SM100_TMEM_LOAD_32dp32b32xES1G_NS1I_INS1J_ILi2ELi4ELi3EEENS1L_ILi16EEENSL_INS5_IJS1N_SM_EEES1T_EEEENS4_39AutoVectorizingCopyWithAssumedAlignmentILi128EEENS4_14SM90_TMA_STOREES2S_S2U_S2U_EEEvvEEEEvNT_6ParamsE)
        /*0924*/ 	.short	0x0380
        /*0926*/ 	.short	0x0c00


	//----- nvinfo : EIATTR_SW_WAR
	.align		4
.L_55:
        /*0928*/ 	.byte	0x04, 0x36
        /*092a*/ 	.short	(.L_57 - .L_56)
.L_56:
        /*092c*/ 	.word	0x00000008
.L_57:


//--------------------- .nv.callgraph             --------------------------
	.section	.nv.callgraph,"",@"SHT_CUDA_CALLGRAPH"
	.align	4
	.sectionentsize	8
	.align		4
        /*0000*/ 	.word	0x00000000
	.align		4
        /*0004*/ 	.word	0xffffffff
	.align		4
        /*0008*/ 	.word	index@(_ZN7cutlass13device_kernelINS_4gemm6kernel13GemmUniversalIN4cute5tupleIJiiiiEEENS1_10collective13CollectiveMmaINS1_46MainloopSm100TmaUmmaWarpSpecializedBlockScaledILi8ELi2ELi2ENS5_IJNS4_1CILi1EEESB_SB_EEEEENS5_IJNSA_ILi128EEENSA_ILi64EEESE_EEENS5_IJNS_12float_e4m3_tENS_13float_ue8m0_tEEEENS5_IJNS5_IJlSB_lEEENS4_6LayoutINS5_IJNS5_IJNS5_IJNSA_ILi32EEENSA_ILi4EEEEEEiEEESP_NS5_IJSB_iEEEEEENS5_IJNS5_IJNS5_IJNSA_ILi16EEESN_EEEiEEENS5_IJNS5_IJNSA_ILi0EEESB_EEENSA_ILi512EEEEEENS5_IJSV_iEEEEEEEEEEESJ_S12_NS4_8TiledMMAINS4_8MMA_AtomIJNS4_21SM100_MMA_MXF8F6F4_SSISH_SH_fSI_Li128ELi64ELNS4_4UMMA5MajorE0ELS17_0ELNS16_7ScaleInE0ELS18_0EEEEEENSL_ISC_NS5_IJSV_SV_SV_EEEEENS5_IJNS4_10UnderscoreES1D_S1D_EEEEENS5_IJNS4_13SM90_TMA_LOADES1G_EEENS5_IJNS4_14ComposedLayoutINS4_7SwizzleILi3ELi4ELi3EEENS4_18smem_ptr_flag_bitsILi8EEENSL_INS5_IJNSA_ILi8EEESE_EEENS5_IJSE_SB_EEEEEEENSL_INS5_IJNS5_IJNS5_IJSO_SB_EEENS5_IJSM_SB_EEEEEESB_NS5_IJSN_SB_EEEEEENS5_IJNS5_IJNS5_IJST_SX_EEESW_EEESV_NS5_IJSB_SX_EEEEEEEEEEEvNS4_8identityES1H_S22_vS23_EENS_8epilogue10collective18CollectiveEpilogueINS25_23Sm100TmaWarpSpecializedILi3ELi2ELi32ELb1ELb0EEEJSG_NS5_IJNSL_ISE_SB_EENSL_ISM_SB_EEEEENS_10bfloat16_tESK_S2D_SK_NS25_6fusion15FusionCallbacksIS29_NS2E_17LinearCombinationIS2D_fS2D_fLNS_15FloatRoundStyleE2EEESG_S2C_JEEENS4_5SM1004TMEM4LOAD26SM100_TMEM_LOAD_32dp32b32xES1G_NS1I_INS1J_ILi2ELi4ELi3EEENS1L_ILi16EEENSL_INS5_IJS1N_SM_EEES1T_EEEENS4_39AutoVectorizingCopyWithAssumedAlignmentILi128EEENS4_14SM90_TMA_STOREES2S_S2U_S2U_EEEvvEEEEvNT_6ParamsE)
	.align		4
        /*000c*/ 	.word	index@(__assertfail)
	.align		4
        /*0010*/ 	.word	0x00000000
	.align		4
        /*0014*/ 	.word	0xfffffffe
	.align		4
        /*0018*/ 	.word	0x00000000
	.align		4
        /*001c*/ 	.word	0xfffffffd
	.align		4
        /*0020*/ 	.word	0x00000000
	.align		4
        /*0024*/ 	.word	0xfffffffc


//--------------------- .nv.constant4             --------------------------
	.section	.nv.constant4,"a",@progbits
	.align	8
	.align		8
.nv.constant4:
        /*0000*/ 	.dword	__assertfail
	.align		8
        /*0008*/ 	.dword	__unnamed_1
	.align		8
        /*0010*/ 	.dword	__unnamed_2
	.align		8
        /*0018*/ 	.dword	_ZN40_INTERNAL_4ac34026_4_k_cu_20d94a78_280854cuda3std3__45__cpo5beginE
	.align		8
        /*0020*/ 	.dword	_ZN40_INTERNAL_4ac34026_4_k_cu_20d94a78_280854cuda3std3__45__cpo3endE
	.align		8
        /*0028*/ 	.dword	_ZN40_INTERNAL_4ac34026_4_k_cu_20d94a78_280854cuda3std3__45__cpo6cbeginE
	.align		8
        /*0030*/ 	.dword	_ZN40_INTERNAL_4ac34026_4_k_cu_20d94a78_280854cuda3std3__45__cpo4cendE
	.align		8
        /*0038*/ 	.dword	_ZN40_INTERNAL_4ac34026_4_k_cu_20d94a78_280854cuda3std3__442_GLOBAL__N__4ac34026_4_k_cu_20d94a78_280856ignoreE
	.align		8
        /*0040*/ 	.dword	_ZN40_INTERNAL_4ac34026_4_k_cu_20d94a78_280854cuda3std3__419piecewise_constructE
	.align		8
        /*0048*/ 	.dword	_ZN40_INTERNAL_4ac34026_4_k_cu_20d94a78_280854cuda3std3__48in_placeE
	.align		8
        /*0050*/ 	.dword	_ZN40_INTERNAL_4ac34026_4_k_cu_20d94a78_280854cuda3std6ranges3__45__cpo4swapE
	.align		8
        /*0058*/ 	.dword	_ZN40_INTERNAL_4ac34026_4_k_cu_20d94a78_280854cuda3std6ranges3__45__cpo9iter_moveE
	.align		8
        /*0060*/ 	.dword	_ZN40_INTERNAL_4ac34026_4_k_cu_20d94a78_280854cute7productE
	.align		8
        /*0068*/ 	.dword	_ZN40_INTERNAL_4ac34026_4_k_cu_20d94a78_280854cute1_E
	.align		8
        /*0070*/ 	.dword	$str$25
	.align		8
        /*0078*/ 	.dword	$str$26
	.align		8
        /*0080*/ 	.dword	$str$27
	.align		8
        /*0088*/ 	.dword	$str$28


//--------------------- .text._ZN7cutlass13device_kernelINS_4gemm6kernel13GemmUniversalIN4cute5tupleIJiiiiEEENS1_10collective13CollectiveMmaINS1_46MainloopSm100TmaUmmaWarpSpecializedBlockScaledILi8ELi2ELi2ENS5_IJNS4_1CILi1EEESB_SB_EEEEENS5_IJNSA_ILi128EEENSA_ILi64EEESE_EEENS5_IJNS_12float_e4m3_tENS_13float_ue8m0_tEEEENS5_IJNS5_IJlSB_lEEENS4_6LayoutINS5_IJNS5_IJNS5_IJNSA_ILi32EEENSA_ILi4EEEEEEiEEESP_NS5_IJSB_iEEEEEENS5_IJNS5_IJNS5_IJNSA_ILi16EEESN_EEEiEEENS5_IJNS5_IJNSA_ILi0EEESB_EEENSA_ILi512EEEEEENS5_IJSV_iEEEEEEEEEEESJ_S12_NS4_8TiledMMAINS4_8MMA_AtomIJNS4_21SM100_MMA_MXF8F6F4_SSISH_SH_fSI_Li128ELi64ELNS4_4UMMA5MajorE0ELS17_0ELNS16_7ScaleInE0ELS18_0EEEEEENSL_ISC_NS5_IJSV_SV_SV_EEEEENS5_IJNS4_10UnderscoreES1D_S1D_EEEEENS5_IJNS4_13SM90_TMA_LOADES1G_EEENS5_IJNS4_14ComposedLayoutINS4_7SwizzleILi3ELi4ELi3EEENS4_18smem_ptr_flag_bitsILi8EEENSL_INS5_IJNSA_ILi8EEESE_EEENS5_IJSE_SB_EEEEEEENSL_INS5_IJNS5_IJNS5_IJSO_SB_EEENS5_IJSM_SB_EEEEEESB_NS5_IJSN_SB_EEEEEENS5_IJNS5_IJNS5_IJST_SX_EEESW_EEESV_NS5_IJSB_SX_EEEEEEEEEEEvNS4_8identityES1H_S22_vS23_EENS_8epilogue10collective18CollectiveEpilogueINS25_23Sm100TmaWarpSpecializedILi3ELi2ELi32ELb1ELb0EEEJSG_NS5_IJNSL_ISE_SB_EENSL_ISM_SB_EEEEENS_10bfloat16_tESK_S2D_SK_NS25_6fusion15FusionCallbacksIS29_NS2E_17LinearCombinationIS2D_fS2D_fLNS_15FloatRoundStyleE2EEESG_S2C_JEEENS4_5SM1004TMEM4LOAD26SM100_TMEM_LOAD_32dp32b32xES1G_NS1I_INS1J_ILi2ELi4ELi3EEENS1L_ILi16EEENSL_INS5_IJS1N_SM_EEES1T_EEEENS4_39AutoVectorizingCopyWithAssumedAlignmentILi128EEENS4_14SM90_TMA_STOREES2S_S2U_S2U_EEEvvEEEEvNT_6ParamsE --------------------------
	.section	.text._ZN7cutlass13device_kernelINS_4gemm6kernel13GemmUniversalIN4cute5tupleIJiiiiEEENS1_10collective13CollectiveMmaINS1_46MainloopSm100TmaUmmaWarpSpecializedBlockScaledILi8ELi2ELi2ENS5_IJNS4_1CILi1EEESB_SB_EEEEENS5_IJNSA_ILi128EEENSA_ILi64EEESE_EEENS5_IJNS_12float_e4m3_tENS_13float_ue8m0_tEEEENS5_IJNS5_IJlSB_lEEENS4_6LayoutINS5_IJNS5_IJNS5_IJNSA_ILi32EEENSA_ILi4EEEEEEiEEESP_NS5_IJSB_iEEEEEENS5_IJNS5_IJNS5_IJNSA_ILi16EEESN_EEEiEEENS5_IJNS5_IJNSA_ILi0EEESB_EEENSA_ILi512EEEEEENS5_IJSV_iEEEEEEEEEEESJ_S12_NS4_8TiledMMAINS4_8MMA_AtomIJNS4_21SM100_MMA_MXF8F6F4_SSISH_SH_fSI_Li128ELi64ELNS4_4UMMA5MajorE0ELS17_0ELNS16_7ScaleInE0ELS18_0EEEEEENSL_ISC_NS5_IJSV_SV_SV_EEEEENS5_IJNS4_10UnderscoreES1D_S1D_EEEEENS5_IJNS4_13SM90_TMA_LOADES1G_EEENS5_IJNS4_14ComposedLayoutINS4_7SwizzleILi3ELi4ELi3EEENS4_18smem_ptr_flag_bitsILi8EEENSL_INS5_IJNSA_ILi8EEESE_EEENS5_IJSE_SB_EEEEEEENSL_INS5_IJNS5_IJNS5_IJSO_SB_EEENS5_IJSM_SB_EEEEEESB_NS5_IJSN_SB_EEEEEENS5_IJNS5_IJNS5_IJST_SX_EEESW_EEESV_NS5_IJSB_SX_EEEEEEEEEEEvNS4_8identityES1H_S22_vS23_EENS_8epilogue10collective18CollectiveEpilogueINS25_23Sm100TmaWarpSpecializedILi3ELi2ELi32ELb1ELb0EEEJSG_NS5_IJNSL_ISE_SB_EENSL_ISM_SB_EEEEENS_10bfloat16_tESK_S2D_SK_NS25_6fusion15FusionCallbacksIS29_NS2E_17LinearCombinationIS2D_fS2D_fLNS_15FloatRoundStyleE2EEESG_S2C_JEEENS4_5SM1004TMEM4LOAD26SM100_TMEM_LOAD_32dp32b32xES1G_NS1I_INS1J_ILi2ELi4ELi3EEENS1L_ILi16EEENSL_INS5_IJS1N_SM_EEES1T_EEEENS4_39AutoVectorizingCopyWithAssumedAlignmentILi128EEENS4_14SM90_TMA_STOREES2S_S2U_S2U_EEEvvEEEEvNT_6ParamsE,"ax",@progbits
	.align	128
.text._ZN7cutlass13device_kernelINS_4gemm6kernel13GemmUniversalIN4cute5tupleIJiiiiEEENS1_10collective13CollectiveMmaINS1_46MainloopSm100TmaUmmaWarpSpecializedBlockScaledILi8ELi2ELi2ENS5_IJNS4_1CILi1EEESB_SB_EEEEENS5_IJNSA_ILi128EEENSA_ILi64EEESE_EEENS5_IJNS_12float_e4m3_tENS_13float_ue8m0_tEEEENS5_IJNS5_IJlSB_lEEENS4_6LayoutINS5_IJNS5_IJNS5_IJNSA_ILi32EEENSA_ILi4EEEEEEiEEESP_NS5_IJSB_iEEEEEENS5_IJNS5_IJNS5_IJNSA_ILi16EEESN_EEEiEEENS5_IJNS5_IJNSA_ILi0EEESB_EEENSA_ILi512EEEEEENS5_IJSV_iEEEEEEEEEEESJ_S12_NS4_8TiledMMAINS4_8MMA_AtomIJNS4_21SM100_MMA_MXF8F6F4_SSISH_SH_fSI_Li128ELi64ELNS4_4UMMA5MajorE0ELS17_0ELNS16_7ScaleInE0ELS18_0EEEEEENSL_ISC_NS5_IJSV_SV_SV_EEEEENS5_IJNS4_10UnderscoreES1D_S1D_EEEEENS5_IJNS4_13SM90_TMA_LOADES1G_EEENS5_IJNS4_14ComposedLayoutINS4_7SwizzleILi3ELi4ELi3EEENS4_18smem_ptr_flag_bitsILi8EEENSL_INS5_IJNSA_ILi8EEESE_EEENS5_IJSE_SB_EEEEEEENSL_INS5_IJNS5_IJNS5_IJSO_SB_EEENS5_IJSM_SB_EEEEEESB_NS5_IJSN_SB_EEEEEENS5_IJNS5_IJNS5_IJST_SX_EEESW_EEESV_NS5_IJSB_SX_EEEEEEEEEEEvNS4_8identityES1H_S22_vS23_EENS_8epilogue10collective18CollectiveEpilogueINS25_23Sm100TmaWarpSpecializedILi3ELi2ELi32ELb1ELb0EEEJSG_NS5_IJNSL_ISE_SB_EENSL_ISM_SB_EEEEENS_10bfloat16_tESK_S2D_SK_NS25_6fusion15FusionCallbacksIS29_NS2E_17LinearCombinationIS2D_fS2D_fLNS_15FloatRoundStyleE2EEESG_S2C_JEEENS4_5SM1004TMEM4LOAD26SM100_TMEM_LOAD_32dp32b32xES1G_NS1I_INS1J_ILi2ELi4ELi3EEENS1L_ILi16EEENSL_INS5_IJS1N_SM_EEES1T_EEEENS4_39AutoVectorizingCopyWithAssumedAlignmentILi128EEENS4_14SM90_TMA_STOREES2S_S2U_S2U_EEEvvEEEEvNT_6ParamsE:
        .type           _ZN7cutlass13device_kernelINS_4gemm6kernel13GemmUniversalIN4cute5tupleIJiiiiEEENS1_10collective13CollectiveMmaINS1_46MainloopSm100TmaUmmaWarpSpecializedBlockScaledILi8ELi2ELi2ENS5_IJNS4_1CILi1EEESB_SB_EEEEENS5_IJNSA_ILi128EEENSA_ILi64EEESE_EEENS5_IJNS_12float_e4m3_tENS_13float_ue8m0_tEEEENS5_IJNS5_IJlSB_lEEENS4_6LayoutINS5_IJNS5_IJNS5_IJNSA_ILi32EEENSA_ILi4EEEEEEiEEESP_NS5_IJSB_iEEEEEENS5_IJNS5_IJNS5_IJNSA_ILi16EEESN_EEEiEEENS5_IJNS5_IJNSA_ILi0EEESB_EEENSA_ILi512EEEEEENS5_IJSV_iEEEEEEEEEEESJ_S12_NS4_8TiledMMAINS4_8MMA_AtomIJNS4_21SM100_MMA_MXF8F6F4_SSISH_SH_fSI_Li128ELi64ELNS4_4UMMA5MajorE0ELS17_0ELNS16_7ScaleInE0ELS18_0EEEEEENSL_ISC_NS5_IJSV_SV_SV_EEEEENS5_IJNS4_10UnderscoreES1D_S1D_EEEEENS5_IJNS4_13SM90_TMA_LOADES1G_EEENS5_IJNS4_14ComposedLayoutINS4_7SwizzleILi3ELi4ELi3EEENS4_18smem_ptr_flag_bitsILi8EEENSL_INS5_IJNSA_ILi8EEESE_EEENS5_IJSE_SB_EEEEEEENSL_INS5_IJNS5_IJNS5_IJSO_SB_EEENS5_IJSM_SB_EEEEEESB_NS5_IJSN_SB_EEEEEENS5_IJNS5_IJNS5_IJST_SX_EEESW_EEESV_NS5_IJSB_SX_EEEEEEEEEEEvNS4_8identityES1H_S22_vS23_EENS_8epilogue10collective18CollectiveEpilogueINS25_23Sm100TmaWarpSpecializedILi3ELi2ELi32ELb1ELb0EEEJSG_NS5_IJNSL_ISE_SB_EENSL_ISM_SB_EEEEENS_10bfloat16_tESK_S2D_SK_NS25_6fusion15FusionCallbacksIS29_NS2E_17LinearCombinationIS2D_fS2D_fLNS_15FloatRoundStyleE2EEESG_S2C_JEEENS4_5SM1004TMEM4LOAD26SM100_TMEM_LOAD_32dp32b32xES1G_NS1I_INS1J_ILi2ELi4ELi3EEENS1L_ILi16EEENSL_INS5_IJS1N_SM_EEES1T_EEEENS4_39AutoVectorizingCopyWithAssumedAlignmentILi128EEENS4_14SM90_TMA_STOREES2S_S2U_S2U_EEEvvEEEEvNT_6ParamsE,@function
        .size           _ZN7cutlass13device_kernelINS_4gemm6kernel13GemmUniversalIN4cute5tupleIJiiiiEEENS1_10collective13CollectiveMmaINS1_46MainloopSm100TmaUmmaWarpSpecializedBlockScaledILi8ELi2ELi2ENS5_IJNS4_1CILi1EEESB_SB_EEEEENS5_IJNSA_ILi128EEENSA_ILi64EEESE_EEENS5_IJNS_12float_e4m3_tENS_13float_ue8m0_tEEEENS5_IJNS5_IJlSB_lEEENS4_6LayoutINS5_IJNS5_IJNS5_IJNSA_ILi32EEENSA_ILi4EEEEEEiEEESP_NS5_IJSB_iEEEEEENS5_IJNS5_IJNS5_IJNSA_ILi16EEESN_EEEiEEENS5_IJNS5_IJNSA_ILi0EEESB_EEENSA_ILi512EEEEEENS5_IJSV_iEEEEEEEEEEESJ_S12_NS4_8TiledMMAINS4_8MMA_AtomIJNS4_21SM100_MMA_MXF8F6F4_SSISH_SH_fSI_Li128ELi64ELNS4_4UMMA5MajorE0ELS17_0ELNS16_7ScaleInE0ELS18_0EEEEEENSL_ISC_NS5_IJSV_SV_SV_EEEEENS5_IJNS4_10UnderscoreES1D_S1D_EEEEENS5_IJNS4_13SM90_TMA_LOADES1G_EEENS5_IJNS4_14ComposedLayoutINS4_7SwizzleILi3ELi4ELi3EEENS4_18smem_ptr_flag_bitsILi8EEENSL_INS5_IJNSA_ILi8EEESE_EEENS5_IJSE_SB_EEEEEEENSL_INS5_IJNS5_IJNS5_IJSO_SB_EEENS5_IJSM_SB_EEEEEESB_NS5_IJSN_SB_EEEEEENS5_IJNS5_IJNS5_IJST_SX_EEESW_EEESV_NS5_IJSB_SX_EEEEEEEEEEEvNS4_8identityES1H_S22_vS23_EENS_8epilogue10collective18CollectiveEpilogueINS25_23Sm100TmaWarpSpecializedILi3ELi2ELi32ELb1ELb0EEEJSG_NS5_IJNSL_ISE_SB_EENSL_ISM_SB_EEEEENS_10bfloat16_tESK_S2D_SK_NS25_6fusion15FusionCallbacksIS29_NS2E_17LinearCombinationIS2D_fS2D_fLNS_15FloatRoundStyleE2EEESG_S2C_JEEENS4_5SM1004TMEM4LOAD26SM100_TMEM_LOAD_32dp32b32xES1G_NS1I_INS1J_ILi2ELi4ELi3EEENS1L_ILi16EEENSL_INS5_IJS1N_SM_EEES1T_EEEENS4_39AutoVectorizingCopyWithAssumedAlignmentILi128EEENS4_14SM90_TMA_STOREES2S_S2U_S2U_EEEvvEEEEvNT_6ParamsE,(.L_x_166 - _ZN7cutlass13device_kernelINS_4gemm6kernel13GemmUniversalIN4cute5tupleIJiiiiEEENS1_10collective13CollectiveMmaINS1_46MainloopSm100TmaUmmaWarpSpecializedBlockScaledILi8ELi2ELi2ENS5_IJNS4_1CILi1EEESB_SB_EEEEENS5_IJNSA_ILi128EEENSA_ILi64EEESE_EEENS5_IJNS_12float_e4m3_tENS_13float_ue8m0_tEEEENS5_IJNS5_IJlSB_lEEENS4_6LayoutINS5_IJNS5_IJNS5_IJNSA_ILi32EEENSA_ILi4EEEEEEiEEESP_NS5_IJSB_iEEEEEENS5_IJNS5_IJNS5_IJNSA_ILi16EEESN_EEEiEEENS5_IJNS5_IJNSA_ILi0EEESB_EEENSA_ILi512EEEEEENS5_IJSV_iEEEEEEEEEEESJ_S12_NS4_8TiledMMAINS4_8MMA_AtomIJNS4_21SM100_MMA_MXF8F6F4_SSISH_SH_fSI_Li128ELi64ELNS4_4UMMA5MajorE0ELS17_0ELNS16_7ScaleInE0ELS18_0EEEEEENSL_ISC_NS5_IJSV_SV_SV_EEEEENS5_IJNS4_10UnderscoreES1D_S1D_EEEEENS5_IJNS4_13SM90_TMA_LOADES1G_EEENS5_IJNS4_14ComposedLayoutINS4_7SwizzleILi3ELi4ELi3EEENS4_18smem_ptr_flag_bitsILi8EEENSL_INS5_IJNSA_ILi8EEESE_EEENS5_IJSE_SB_EEEEEEENSL_INS5_IJNS5_IJNS5_IJSO_SB_EEENS5_IJSM_SB_EEEEEESB_NS5_IJSN_SB_EEEEEENS5_IJNS5_IJNS5_IJST_SX_EEESW_EEESV_NS5_IJSB_SX_EEEEEEEEEEEvNS4_8identityES1H_S22_vS23_EENS_8epilogue10collective18CollectiveEpilogueINS25_23Sm100TmaWarpSpecializedILi3ELi2ELi32ELb1ELb0EEEJSG_NS5_IJNSL_ISE_SB_EENSL_ISM_SB_EEEEENS_10bfloat16_tESK_S2D_SK_NS25_6fusion15FusionCallbacksIS29_NS2E_17LinearCombinationIS2D_fS2D_fLNS_15FloatRoundStyleE2EEESG_S2C_JEEENS4_5SM1004TMEM4LOAD26SM100_TMEM_LOAD_32dp32b32xES1G_NS1I_INS1J_ILi2ELi4ELi3EEENS1L_ILi16EEENSL_INS5_IJS1N_SM_EEES1T_EEEENS4_39AutoVectorizingCopyWithAssumedAlignmentILi128EEENS4_14SM90_TMA_STOREES2S_S2U_S2U_EEEvvEEEEvNT_6ParamsE)
        .other          _ZN7cutlass13device_kernelINS_4gemm6kernel13GemmUniversalIN4cute5tupleIJiiiiEEENS1_10collective13CollectiveMmaINS1_46MainloopSm100TmaUmmaWarpSpecializedBlockScaledILi8ELi2ELi2ENS5_IJNS4_1CILi1EEESB_SB_EEEEENS5_IJNSA_ILi128EEENSA_ILi64EEESE_EEENS5_IJNS_12float_e4m3_tENS_13float_ue8m0_tEEEENS5_IJNS5_IJlSB_lEEENS4_6LayoutINS5_IJNS5_IJNS5_IJNSA_ILi32EEENSA_ILi4EEEEEEiEEESP_NS5_IJSB_iEEEEEENS5_IJNS5_IJNS5_IJNSA_ILi16EEESN_EEEiEEENS5_IJNS5_IJNSA_ILi0EEESB_EEENSA_ILi512EEEEEENS5_IJSV_iEEEEEEEEEEESJ_S12_NS4_8TiledMMAINS4_8MMA_AtomIJNS4_21SM100_MMA_MXF8F6F4_SSISH_SH_fSI_Li128ELi64ELNS4_4UMMA5MajorE0ELS17_0ELNS16_7ScaleInE0ELS18_0EEEEEENSL_ISC_NS5_IJSV_SV_SV_EEEEENS5_IJNS4_10UnderscoreES1D_S1D_EEEEENS5_IJNS4_13SM90_TMA_LOADES1G_EEENS5_IJNS4_14ComposedLayoutINS4_7SwizzleILi3ELi4ELi3EEENS4_18smem_ptr_flag_bitsILi8EEENSL_INS5_IJNSA_ILi8EEESE_EEENS5_IJSE_SB_EEEEEEENSL_INS5_IJNS5_IJNS5_IJSO_SB_EEENS5_IJSM_SB_EEEEEESB_NS5_IJSN_SB_EEEEEENS5_IJNS5_IJNS5_IJST_SX_EEESW_EEESV_NS5_IJSB_SX_EEEEEEEEEEEvNS4_8identityES1H_S22_vS23_EENS_8epilogue10collective18CollectiveEpilogueINS25_23Sm100TmaWarpSpecializedILi3ELi2ELi32ELb1ELb0EEEJSG_NS5_IJNSL_ISE_SB_EENSL_ISM_SB_EEEEENS_10bfloat16_tESK_S2D_SK_NS25_6fusion15FusionCallbacksIS29_NS2E_17LinearCombinationIS2D_fS2D_fLNS_15FloatRoundStyleE2EEESG_S2C_JEEENS4_5SM1004TMEM4LOAD26SM100_TMEM_LOAD_32dp32b32xES1G_NS1I_INS1J_ILi2ELi4ELi3EEENS1L_ILi16EEENSL_INS5_IJS1N_SM_EEES1T_EEEENS4_39AutoVectorizingCopyWithAssumedAlignmentILi128EEENS4_14SM90_TMA_STOREES2S_S2U_S2U_EEEvvEEEEvNT_6ParamsE,@"STO_CUDA_ENTRY STV_DEFAULT"
_ZN7cutlass13device_kernelINS_4gemm6kernel13GemmUniversalIN4cute5tupleIJiiiiEEENS1_10collective13CollectiveMmaINS1_46MainloopSm100TmaUmmaWarpSpecializedBlockScaledILi8ELi2ELi2ENS5_IJNS4_1CILi1EEESB_SB_EEEEENS5_IJNSA_ILi128EEENSA_ILi64EEESE_EEENS5_IJNS_12float_e4m3_tENS_13float_ue8m0_tEEEENS5_IJNS5_IJlSB_lEEENS4_6LayoutINS5_IJNS5_IJNS5_IJNSA_ILi32EEENSA_ILi4EEEEEEiEEESP_NS5_IJSB_iEEEEEENS5_IJNS5_IJNS5_IJNSA_ILi16EEESN_EEEiEEENS5_IJNS5_IJNSA_ILi0EEESB_EEENSA_ILi512EEEEEENS5_IJSV_iEEEEEEEEEEESJ_S12_NS4_8TiledMMAINS4_8MMA_AtomIJNS4_21SM100_MMA_MXF8F6F4_SSISH_SH_fSI_Li128ELi64ELNS4_4UMMA5MajorE0ELS17_0ELNS16_7ScaleInE0ELS18_0EEEEEENSL_ISC_NS5_IJSV_SV_SV_EEEEENS5_IJNS4_10UnderscoreES1D_S1D_EEEEENS5_IJNS4_13SM90_TMA_LOADES1G_EEENS5_IJNS4_14ComposedLayoutINS4_7SwizzleILi3ELi4ELi3EEENS4_18smem_ptr_flag_bitsILi8EEENSL_INS5_IJNSA_ILi8EEESE_EEENS5_IJSE_SB_EEEEEEENSL_INS5_IJNS5_IJNS5_IJSO_SB_EEENS5_IJSM_SB_EEEEEESB_NS5_IJSN_SB_EEEEEENS5_IJNS5_IJNS5_IJST_SX_EEESW_EEESV_NS5_IJSB_SX_EEEEEEEEEEEvNS4_8identityES1H_S22_vS23_EENS_8epilogue10collective18CollectiveEpilogueINS25_23Sm100TmaWarpSpecializedILi3ELi2ELi32ELb1ELb0EEEJSG_NS5_IJNSL_ISE_SB_EENSL_ISM_SB_EEEEENS_10bfloat16_tESK_S2D_SK_NS25_6fusion15FusionCallbacksIS29_NS2E_17LinearCombinationIS2D_fS2D_fLNS_15FloatRoundStyleE2EEESG_S2C_JEEENS4_5SM1004TMEM4LOAD26SM100_TMEM_LOAD_32dp32b32xES1G_NS1I_INS1J_ILi2ELi4ELi3EEENS1L_ILi16EEENSL_INS5_IJS1N_SM_EEES1T_EEEENS4_39AutoVectorizingCopyWithAssumedAlignmentILi128EEENS4_14SM90_TMA_STOREES2S_S2U_S2U_EEEvvEEEEvNT_6ParamsE:
[----:B------:R-:W1:Y:S01]  /*0000*/  LDC R1, c[0x0][0x37c] ;  /* 0x0000df00ff017b82 */ /* 0x000e620000000800 */
[----:B------:R-:W2:Y:S01]  /*0010*/  S2R R93, SR_TID.X ;  /* 0x00000000005d7919 */ /* 0x000ea20000002100 */
[----:B------:R-:W3:Y:S01]  /*0020*/  LDCU.64 UR4, c[0x0][0xc90] ;  /* 0x00019200ff0477ac */ /* 0x000ee20008000a00 */
[----:B------:R-:W-:Y:S02]  /*0030*/  PRMT R88, RZ, 0x7610, R88 ;  /* 0x00007610ff587816 */ /* 0x000fe40000000058 */
[----:B------:R-:W-:Y:S01]  /*0040*/  ELECT P5, URZ, PT ;  /* 0x0000000000ff782f */ /* 0x000fe200038a0000 */
[----:B------:R-:W4:Y:S01]  /*0050*/  LDCU.64 UR46, c[0x0][0x358] ;  /* 0x00006b00ff2e77ac */ /* 0x000f220008000a00 */
[----:B---3--:R-:W-:-:S04]  /*0060*/  UISETP.NE.U32.AND UP0, UPT, UR4, URZ, UPT ;  /* 0x000000ff0400728c */ /* 0x008fc8000bf05070 */
[----:B------:R-:W-:Y:S01]  /*0070*/  UISETP.NE.AND.EX UP0, UPT, UR5, URZ, UPT, UP0 ;  /* 0x000000ff0500728c */ /* 0x000fe2000bf05300 */
[----:B--2---:R-:W-:-:S05]  /*0080*/  SHF.R.U32.HI R92, RZ, 0x5, R93 ;  /* 0x00000005ff5c7819 */ /* 0x004fca000001165d */
[----:B------:R-:W2:Y:S02]  /*0090*/  SHFL.IDX PT, R0, R92, RZ, 0x1f ;  /* 0x00001fff5c007589 */ /* 0x000ea400000e0000 */
[----:B--2---:R-:W-:Y:S01]  /*00a0*/  R2UR UR8, R0 ;  /* 0x00000000000872ca */ /* 0x004fe200000e0000 */
[----:B-1--4-:R-:W-:-:S14]  /*00b0*/  BRA.U UP0, `(.L_x_0) ;  /* 0x00000001002c7547 */ /* 0x012fdc000b800000 */
[----:B------:R-:W1:Y:S02]  /*00c0*/  LDCU.64 UR6, c[0x0][0xc88] ;  /* 0x00019100ff0677ac */ /* 0x000e640008000a00 */
[----:B-1----:R-:W-:-:S04]  /*00d0*/  UISETP.NE.U32.AND UP0, UPT, UR6, URZ, UPT ;  /* 0x000000ff0600728c */ /* 0x002fc8000bf05070 */
[----:B------:R-:W-:-:S09]  /*00e0*/  UISETP.NE.AND.EX UP0, UPT, UR7, URZ, UPT, UP0 ;  /* 0x000000ff0700728c */ /* 0x000fd2000bf05300 */
[----:B------:R-:W-:Y:S05]  /*00f0*/  BRA.U !UP0, `(.L_x_1) ;  /* 0x0000000108107547 */ /* 0x000fea000b800000 */
[----:B------:R-:W1:Y:S02]  /*0100*/  LDC.64 R2, c[0x0][0xc88] ;  /* 0x00032200ff027b82 */ /* 0x000e640000000a00 */
[----:B-1----:R1:W5:Y:S01]  /*0110*/  LDG.E R49, desc[UR46][R2.64] ;  /* 0x0000002e02317981 */ /* 0x002362000c1e1900 */
[----:B------:R-:W-:Y:S01]  /*0120*/  HFMA2 R88, -RZ, RZ, 0, 5.9604644775390625e-08 ;  /* 0x00000001ff587431 */ /* 0x000fe200000001ff */
[----:B------:R-:W-:Y:S05]  /*0130*/  BRA `(.L_x_0) ;  /* 0x00000000000c7947 */ /* 0x000fea0003800000 */
.L_x_1:
[----:B------:R-:W1:Y:S01]  /*0140*/  LDCU UR6, c[0x0][0xc80] ;  /* 0x00019000ff0677ac */ /* 0x000e620008000800 */
[----:B------:R-:W-:Y:S01]  /*0150*/  HFMA2 R88, -RZ, RZ, 0, 5.9604644775390625e-08 ;  /* 0x00000001ff587431 */ /* 0x000fe200000001ff */
[----:B-1----:R-:W-:-:S07]  /*0160*/  MOV R49, UR6 ;  /* 0x0000000600317c02 */ /* 0x002fce0008000f00 */
.L_x_0:
[----:B------:R-:W2:Y:S02]  /*0170*/  LDCU.64 UR6, c[0x0][0xcb0] ;  /* 0x00019600ff0677ac */ /* 0x000ea40008000a00 */
[----:B--2---:R-:W-:-:S04]  /*0180*/  UISETP.NE.U32.AND UP0, UPT, UR6, URZ, UPT ;  /* 0x000000ff0600728c */ /* 0x004fc8000bf05070 */
[----:B------:R-:W-:-:S09]  /*0190*/  UISETP.NE.AND.EX UP0, UPT, UR7, URZ, UPT, UP0 ;  /* 0x000000ff0700728c */ /* 0x000fd2000bf05300 */
[----:B------:R-:W-:Y:S05]  /*01a0*/  BRA.U UP0, `(.L_x_2) ;  /* 0x0000000100247547 */ /* 0x000fea000b800000 */
[----:B------:R-:W2:Y:S02]  /*01b0*/  LDCU.64 UR6, c[0x0][0xca8] ;  /* 0x00019500ff0677ac */ /* 0x000ea40008000a00 */
[----:B--2---:R-:W-:-:S04]  /*01c0*/  UISETP.NE.U32.AND UP0, UPT, UR6, URZ, UPT ;  /* 0x000000ff0600728c */ /* 0x004fc8000bf05070 */
[----:B------:R-:W-:-:S09]  /*01d0*/  UISETP.NE.AND.EX UP0, UPT, UR7, URZ, UPT, UP0 ;  /* 0x000000ff0700728c */ /* 0x000fd2000bf05300 */
[----:B------:R-:W-:Y:S05]  /*01e0*/  BRA.U !UP0, `(.L_x_3) ;  /* 0x00000001080c7547 */ /* 0x000fea000b800000 */
[----:B-1----:R-:W1:Y:S02]  /*01f0*/  LDC.64 R2, c[0x0][0xca8] ;  /* 0x00032a00ff027b82 */ /* 0x002e640000000a00 */
[----:B-1----:R2:W5:Y:S01]  /*0200*/  LDG.E R47, desc[UR46][R2.64] ;  /* 0x0000002e022f7981 */ /* 0x002562000c1e1900 */
[----:B------:R-:W-:Y:S05]  /*0210*/  BRA `(.L_x_2) ;  /* 0x0000000000087947 */ /* 0x000fea0003800000 */
.L_x_3:
[----:B------:R-:W2:Y:S02]  /*0220*/  LDCU UR6, c[0x0][0xca0] ;  /* 0x00019400ff0677ac */ /* 0x000ea40008000800 */
[----:B--2---:R-:W-:Y:S02]  /*0230*/  MOV R47, UR6 ;  /* 0x00000006002f7c02 */ /* 0x004fe40008000f00 */
.L_x_2:
[----:B------:R-:W-:Y:S01]  /*0240*/  IMAD.U32 R0, RZ, RZ, UR8 ;  /* 0x00000008ff007e24 */ /* 0x000fe2000f8e00ff */
[----:B------:R-:W-:Y:S04]  /*0250*/  BSSY.RECONVERGENT B0, `(.L_x_4) ;  /* 0x0000012000007945 */ /* 0x000fe80003800200 */
[C---:B------:R-:W-:Y:S02]  /*0260*/  ISETP.NE.OR P1, PT, R0.reuse, 0x1, !P5 ;  /* 0x000000010000780c */ /* 0x040fe40006f25670 */
[----:B------:R-:W-:-:S11]  /*0270*/  ISETP.NE.OR P0, PT, R0, 0x3, !P5 ;  /* 0x000000030000780c */ /* 0x000fd60006f05670 */
[----:B------:R-:W-:Y:S05]  /*0280*/  @P1 BRA `(.L_x_5) ;  /* 0x0000000000381947 */ /* 0x000fea0003800000 */
[----:B------:R-:W3:Y:S02]  /*0290*/  LDCU.64 UR6, c[0x0][0x348] ;  /* 0x00006900ff0677ac */ /* 0x000ee40008000a00 */
[----:B---3--:R-:W-:Y:S02]  /*02a0*/  UIADD3 UR14, UP3, UPT, UR6, 0x80, URZ ;  /* 0x00000080060e7890 */ /* 0x008fe4000ff7e0ff */
[----:B------:R-:W-:Y:S02]  /*02b0*/  UIADD3 UR12, UP2, UPT, UR6, 0x180, URZ ;  /* 0x00000180060c7890 */ /* 0x000fe4000ff5e0ff */
[----:B------:R-:W-:Y:S02]  /*02c0*/  UIADD3 UR10, UP1, UPT, UR6, 0x280, URZ ;  /* 0x00000280060a7890 */ /* 0x000fe4000ff3e0ff */
[----:B------:R-:W-:Y:S02]  /*02d0*/  UIADD3 UR6, UP0, UPT, UR6, 0x380, URZ ;  /* 0x0000038006067890 */ /* 0x000fe4000ff1e0ff */
[----:B------:R-:W-:-:S02]  /*02e0*/  UIADD3.X UR15, UPT, UPT, URZ, UR7, URZ, UP3, !UPT ;  /* 0x00000007ff0f7290 */ /* 0x000fc40009ffe4ff */
[----:B------:R-:W-:Y:S02]  /*02f0*/  UIADD3.X UR13, UPT, UPT, URZ, UR7, URZ, UP2, !UPT ;  /* 0x00000007ff0d7290 */ /* 0x000fe400097fe4ff */
[----:B------:R-:W-:Y:S02]  /*0300*/  UIADD3.X UR11, UPT, UPT, URZ, UR7, URZ, UP1, !UPT ;  /* 0x00000007ff0b7290 */ /* 0x000fe40008ffe4ff */
[----:B------:R-:W-:-:S03]  /*0310*/  UIADD3.X UR7, UPT, UPT, URZ, UR7, URZ, UP0, !UPT ;  /* 0x00000007ff077290 */ /* 0x000fc600087fe4ff */
[----:B------:R3:W-:Y:S02]  /*0320*/  UTMACCTL.PF [UR14] ;  /* 0x000000000e0079b9 */ /* 0x0007e40008040000 */
[----:B------:R3:W-:Y:S02]  /*0330*/  UTMACCTL.PF [UR12] ;  /* 0x000000000c0079b9 */ /* 0x0007e40008040000 */
[----:B------:R3:W-:Y:S02]  /*0340*/  UTMACCTL.PF [UR10] ;  /* 0x000000000a0079b9 */ /* 0x0007e40008040000 */
[----:B------:R3:W-:Y:S02]  /*0350*/  UTMACCTL.PF [UR6] ;  /* 0x00000000060079b9 */ /* 0x0007e40008040000 */
[----:B---3--:R-:W-:Y:S01]  /*0360*/  NOP ;  /* 0x0000000000007918 */ /* 0x008fe20000000000 */
.L_x_5:
[----:B------:R-:W-:Y:S05]  /*0370*/  BSYNC.RECONVERGENT B0 ;  /* 0x0000000000007941 */ /* 0x000fea0003800200 */
.L_x_4:
[----:B------:R-:W-:Y:S04]  /*0380*/  BSSY.RECONVERGENT B0, `(.L_x_6) ;  /* 0x000000a000007945 */ /* 0x000fe80003800200 */
[----:B------:R-:W-:Y:S05]  /*0390*/  @P0 BRA `(.L_x_7) ;  /* 0x0000000000200947 */ /* 0x000fea0003800000 */
[----:B------:R-:W3:Y:S02]  /*03a0*/  LDCU.64 UR6, c[0x0][0x348] ;  /* 0x00006900ff0677ac */ /* 0x000ee40008000a00 */
[----:B---3--:R-:W-:Y:S02]  /*03b0*/  UIADD3 UR10, UP1, UPT, UR6, 0x980, URZ ;  /* 0x00000980060a7890 */ /* 0x008fe4000ff3e0ff */
[----:B------:R-:W-:Y:S02]  /*03c0*/  UIADD3 UR6, UP0, UPT, UR6, 0xa80, URZ ;  /* 0x00000a8006067890 */ /* 0x000fe4000ff1e0ff */
[----:B------:R-:W-:Y:S02]  /*03d0*/  UIADD3.X UR11, UPT, UPT, URZ, UR7, URZ, UP1, !UPT ;  /* 0x00000007ff0b7290 */ /* 0x000fe40008ffe4ff */
[----:B------:R-:W-:-:S07]  /*03e0*/  UIADD3.X UR7, UPT, UPT, URZ, UR7, URZ, UP0, !UPT ;  /* 0x00000007ff077290 */ /* 0x000fce00087fe4ff */
[----:B------:R3:W-:Y:S02]  /*03f0*/  UTMACCTL.PF [UR10] ;  /* 0x000000000a0079b9 */ /* 0x0007e40008040000 */
[----:B------:R3:W-:Y:S02]  /*0400*/  UTMACCTL.PF [UR6] ;  /* 0x00000000060079b9 */ /* 0x0007e40008040000 */
[----:B---3--:R-:W-:Y:S01]  /*0410*/  NOP ;  /* 0x0000000000007918 */ /* 0x008fe20000000000 */
.L_x_7:
[----:B------:R-:W-:Y:S05]  /*0420*/  BSYNC.RECONVERGENT B0 ;  /* 0x0000000000007941 */ /* 0x000fea0003800200 */
.L_x_6:
[----:B------:R-:W3:Y:S01]  /*0430*/  LDCU.64 UR6, c[0x0][0xc88] ;  /* 0x00019100ff0677ac */ /* 0x000ee20008000a00 */
[----:B------:R-:W-:Y:S02]  /*0440*/  UISETP.EQ.U32.AND UP1, UPT, UR4, URZ, UPT ;  /* 0x000000ff0400728c */ /* 0x000fe4000bf22070 */
[----:B------:R-:W-:Y:S02]  /*0450*/  UPLOP3.LUT UP2, UPT, UPT, UPT, UPT, 0x80, 0x8 ;  /* 0x000000000008789c */ /* 0x000fe40003f4f070 */
[----:B---3--:R-:W-:-:S04]  /*0460*/  UISETP.NE.U32.AND UP0, UPT, UR6, URZ, UPT ;  /* 0x000000ff0600728c */ /* 0x008fc8000bf05070 */
[----:B------:R-:W-:-:S04]  /*0470*/  UISETP.NE.AND.EX UP0, UPT, UR7, URZ, UPT, UP0 ;  /* 0x000000ff0700728c */ /* 0x000fc8000bf05300 */
[----:B------:R-:W-:-:S04]  /*0480*/  UISETP.EQ.OR.EX UP3, UPT, UR5, URZ, !UP0, UP1 ;  /* 0x000000ff0500728c */ /* 0x000fc8000c762710 */
[----:B------:R-:W-:-:S05]  /*0490*/  UP2UR UR53, UPR, URZ, 0x8 ;  /* 0x00000008ff357883 */ /* 0x000fca0008000000 */
[----:B------:R-:W-:Y:S07]  /*04a0*/  BRA.U !UP3, `(.L_x_8) ;  /* 0x000000010b207547 */ /* 0x000fee000b800000 */
[----:B------:R-:W-:Y:S01]  /*04b0*/  UISETP.NE.U32.AND UP2, UPT, UR4, URZ, UPT ;  /* 0x000000ff0400728c */ /* 0x000fe2000bf45070 */
[----:B-----5:R-:W-:Y:S01]  /*04c0*/  FSETP.NEU.AND P0, PT, R49, RZ, PT ;  /* 0x000000ff3100720b */ /* 0x020fe20003f0d000 */
[----:B------:R-:W-:Y:S02]  /*04d0*/  USEL UR4, URZ, 0xffffffff, UP0 ;  /* 0xffffffffff047887 */ /* 0x000fe40008000000 */
[----:B------:R-:W-:-:S10]  /*04e0*/  UISETP.NE.AND.EX UP2, UPT, UR5, URZ, UPT, UP2 ;  /* 0x000000ff0500728c */ /* 0x000fd4000bf45320 */
[----:B------:R-:W-:Y:S01]  /*04f0*/  VOTEU.ANY UP1, P0 ;  /* 0x0000000000ff7886 */ /* 0x000fe20000020100 */
[----:B------:R-:W-:-:S04]  /*0500*/  @!UP2 USEL UR4, URZ, 0xffffffff, UP1 ;  /* 0xffffffffff04a887 */ /* 0x000fc80008800000 */
[----:B------:R-:W-:-:S04]  /*0510*/  ULOP3.LUT UR4, UR4, 0x1, URZ, 0xc0, !UPT ;  /* 0x0000000104047892 */ /* 0x000fc8000f8ec0ff */
[----:B------:R-:W-:-:S11]  /*0520*/  UISETP.NE.U32.AND UP2, UPT, UR4, 0x1, UPT ;  /* 0x000000010400788c */ /* 0x000fd6000bf45070 */
.L_x_8:
[----:B-12---:R-:W1:Y:S01]  /*0530*/  SHFL.IDX PT, R2, R92, RZ, 0x1f ;  /* 0x00001fff5c027589 */ /* 0x006e6200000e0000 */
[----:B------:R-:W-:-:S04]  /*0540*/  UISETP.NE.AND UP1, UPT, UR8, 0x2, UPT ;  /* 0x000000020800788c */ /* 0x000fc8000bf25270 */
[----:B------:R-:W-:Y:S01]  /*0550*/  USEL UR6, URZ, 0x1, UP1 ;  /* 0x00000001ff067887 */ /* 0x000fe20008800000 */
[----:B-1----:R-:W-:-:S13]  /*0560*/  ISETP.NE.AND P0, PT, R2, RZ, PT ;  /* 0x000000ff0200720c */ /* 0x002fda0003f05270 */
[----:B------:R-:W-:Y:S05]  /*0570*/  @P0 BRA `(.L_x_9) ;  /* 0x0000000000680947 */ /* 0x000fea0003800000 */
[----:B------:R-:W1:Y:S01]  /*0580*/  S2UR UR5, SR_CgaCtaId ;  /* 0x00000000000579c3 */ /* 0x000e620000008800 */
[----:B------:R-:W-:Y:S01]  /*0590*/  UMOV UR7, 0x400 ;  /* 0x0000040000077882 */ /* 0x000fe20000000000 */
[----:B------:R-:W-:Y:S01]  /*05a0*/  UMOV UR4, 0x1 ;  /* 0x0000000100047882 */ /* 0x000fe20000000000 */
[----:B------:R-:W-:Y:S01]  /*05b0*/  ELECT P0, URZ, PT ;  /* 0x0000000000ff782f */ /* 0x000fe20003800000 */
[----:B------:R-:W-:-:S04]  /*05c0*/  UIADD3 UR10, UPT, UPT, -UR4, 0x100000, URZ ;  /* 0x00100000040a7890 */ /* 0x000fc8000fffe1ff */
[----:B------:R-:W-:Y:S02]  /*05d0*/  USHF.L.U32 UR11, UR10, 0xb, URZ ;  /* 0x0000000b0a0b7899 */ /* 0x000fe400080006ff */
[----:B------:R-:W-:Y:S02]  /*05e0*/  USHF.L.U32 UR10, UR10, 0x1, URZ ;  /* 0x000000010a0a7899 */ /* 0x000fe400080006ff */
[----:B-1----:R-:W-:Y:S01]  /*05f0*/  ULEA UR5, UR5, UR7, 0x18 ;  /* 0x0000000705057291 */ /* 0x002fe2000f8ec0ff */
[----:B------:R-:W1:Y:S11]  /*0600*/  FENCE.VIEW.ASYNC.S ;  /* 0x00000000000073c6 */ /* 0x000e760000000000 */
[----:B-1----:R1:W2:Y:S01]  /*0610*/  SYNCS.EXCH.64 URZ, [UR5], UR10 ;  /* 0x0000000a05ff75b2 */ /* 0x0022a20008000100 */
[----:B------:R1:W3:Y:S01]  /*0620*/  SYNCS.EXCH.64 URZ, [UR5+0x40], UR10 ;  /* 0x0000400a05ff75b2 */ /* 0x0002e20008000100 */
[----:B------:R1:W4:Y:S01]  /*0630*/  SYNCS.EXCH.64 URZ, [UR5+0x8], UR10 ;  /* 0x0000080a05ff75b2 */ /* 0x0003220008000100 */
[----:B------:R1:W1:Y:S01]  /*0640*/  SYNCS.EXCH.64 URZ, [UR5+0x48], UR10 ;  /* 0x0000480a05ff75b2 */ /* 0x0002620008000100 */
        /* <DEDUP_REMOVED lines=12> */
[----:B------:R-:W-:Y:S01]  /*0710*/  NOP ;  /* 0x0000000000007918 */ /* 0x000fe20000000000 */
.L_x_9:
[----:B------:R-:W2:Y:S01]  /*0720*/  SHFL.IDX PT, R2, R92, RZ, 0x1f ;  /* 0x00001fff5c027589 */ /* 0x000ea200000e0000 */
[----:B------:R-:W-:Y:S01]  /*0730*/  NOP ;  /* 0x0000000000007918 */ /* 0x000fe20000000000 */
[----:B--2---:R-:W-:-:S13]  /*0740*/  ISETP.NE.AND P0, PT, R2, 0x1, PT ;  /* 0x000000010200780c */ /* 0x004fda0003f05270 */
[----:B------:R-:W-:Y:S05]  /*0750*/  @P0 BRA `(.L_x_10) ;  /* 0x0000000000500947 */ /* 0x000fea0003800000 */
[----:B------:R-:W2:Y:S01]  /*0760*/  S2UR UR7, SR_CgaCtaId ;  /* 0x00000000000779c3 */ /* 0x000ea20000008800 */
[----:B------:R-:W-:Y:S01]  /*0770*/  UMOV UR9, 0x400 ;  /* 0x0000040000097882 */ /* 0x000fe20000000000 */
[----:B-1----:R-:W-:Y:S01]  /*0780*/  UMOV UR5, 0x20 ;  /* 0x0000002000057882 */ /* 0x002fe20000000000 */
[----:B------:R-:W-:Y:S01]  /*0790*/  UMOV UR4, 0x80 ;  /* 0x0000008000047882 */ /* 0x000fe20000000000 */
[----:B------:R-:W-:-:S04]  /*07a0*/  UIADD3 UR10, UPT, UPT, -UR5, 0x100000, URZ ;  /* 0x00100000050a7890 */ /* 0x000fc8000fffe1ff */
[----:B------:R-:W-:Y:S02]  /*07b0*/  USHF.L.U32 UR11, UR10, 0xb, URZ ;  /* 0x0000000b0a0b7899 */ /* 0x000fe400080006ff */
[----:B------:R-:W-:Y:S02]  /*07c0*/  USHF.L.U32 UR10, UR10, 0x1, URZ ;  /* 0x000000010a0a7899 */ /* 0x000fe400080006ff */
[----:B------:R-:W-:-:S04]  /*07d0*/  UIADD3 UR4, UPT, UPT, -UR4, 0x100000, URZ ;  /* 0x0010000004047890 */ /* 0x000fc8000fffe1ff */
[----:B------:R-:W-:Y:S02]  /*07e0*/  USHF.L.U32 UR5, UR4, 0xb, URZ ;  /* 0x0000000b04057899 */ /* 0x000fe400080006ff */
[----:B------:R-:W-:Y:S01]  /*07f0*/  USHF.L.U32 UR4, UR4, 0x1, URZ ;  /* 0x0000000104047899 */ /* 0x000fe200080006ff */
[----:B------:R-:W-:Y:S01]  /*0800*/  ELECT P0, URZ, PT ;  /* 0x0000000000ff782f */ /* 0x000fe20003800000 */
[----:B--2---:R-:W-:Y:S01]  /*0810*/  ULEA UR7, UR7, UR9, 0x18 ;  /* 0x0000000907077291 */ /* 0x004fe2000f8ec0ff */
[----:B------:R-:W1:Y:S11]  /*0820*/  FENCE.VIEW.ASYNC.S ;  /* 0x00000000000073c6 */ /* 0x000e760000000000 */
[----:B-1----:R2:W1:Y:S01]  /*0830*/  SYNCS.EXCH.64 URZ, [UR7+0x80], UR10 ;  /* 0x0000800a07ff75b2 */ /* 0x0024620008000100 */
[----:B------:R2:W1:Y:S01]  /*0840*/  SYNCS.EXCH.64 URZ, [UR7+0x98], UR4 ;  /* 0x0000980407ff75b2 */ /* 0x0004620008000100 */
[----:B------:R2:W1:Y:S01]  /*0850*/  SYNCS.EXCH.64 URZ, [UR7+0x88], UR10 ;  /* 0x0000880a07ff75b2 */ /* 0x0004620008000100 */
[----:B------:R2:W1:Y:S01]  /*0860*/  SYNCS.EXCH.64 URZ, [UR7+0xa0], UR4 ;  /* 0x0000a00407ff75b2 */ /* 0x0004620008000100 */
[----:B------:R2:W1:Y:S01]  /*0870*/  SYNCS.EXCH.64 URZ, [UR7+0x90], UR10 ;  /* 0x0000900a07ff75b2 */ /* 0x0004620008000100 */
[----:B------:R2:W1:Y:S02]  /*0880*/  SYNCS.EXCH.64 URZ, [UR7+0xa8], UR4 ;  /* 0x0000a80407ff75b2 */ /* 0x0004640008000100 */
[----:B--2---:R-:W-:Y:S01]  /*0890*/  NOP ;  /* 0x0000000000007918 */ /* 0x004fe20000000000 */
.L_x_10:
[----:B------:R-:W2:Y:S01]  /*08a0*/  SHFL.IDX PT, R2, R92, RZ, 0x1f ;  /* 0x00001fff5c027589 */ /* 0x000ea200000e0000 */
[----:B------:R-:W-:Y:S01]  /*08b0*/  NOP ;  /* 0x0000000000007918 */ /* 0x000fe20000000000 */
[----:B--2---:R-:W-:-:S13]  /*08c0*/  ISETP.NE.AND P0, PT, R2, 0x3, PT ;  /* 0x000000030200780c */ /* 0x004fda0003f05270 */
[----:B------:R-:W-:Y:S05]  /*08d0*/  @P0 BRA `(.L_x_11) ;  /* 0x0000000000300947 */ /* 0x000fea0003800000 */
[----:B-1----:R-:W1:Y:S01]  /*08e0*/  S2UR UR5, SR_CgaCtaId ;  /* 0x00000000000579c3 */ /* 0x002e620000008800 */
        /* <DEDUP_REMOVED lines=8> */
[----:B-1----:R2:W1:Y:S01]  /*0970*/  SYNCS.EXCH.64 URZ, [UR5+0xb0], UR10 ;  /* 0x0000b00a05ff75b2 */ /* 0x0024620008000100 */
[----:B------:R2:W1:Y:S02]  /*0980*/  SYNCS.EXCH.64 URZ, [UR5+0xb8], UR10 ;  /* 0x0000b80a05ff75b2 */ /* 0x0004640008000100 */
[----:B--2---:R-:W-:Y:S01]  /*0990*/  NOP ;  /* 0x0000000000007918 */ /* 0x004fe20000000000 */
.L_x_11:
[----:B------:R-:W2:Y:S01]  /*09a0*/  SHFL.IDX PT, R2, R92, RZ, 0x1f ;  /* 0x00001fff5c027589 */ /* 0x000ea200000e0000 */
[----:B------:R-:W-:Y:S01]  /*09b0*/  NOP ;  /* 0x0000000000007918 */ /* 0x000fe20000000000 */
[----:B--2---:R-:W-:-:S13]  /*09c0*/  ISETP.NE.AND P0, PT, R2, 0x4, PT ;  /* 0x000000040200780c */ /* 0x004fda0003f05270 */
[----:B------:R-:W-:Y:S05]  /*09d0*/  @P0 BRA `(.L_x_12) ;  /* 0x00000000004c0947 */ /* 0x000fea0003800000 */
[----:B-1----:R-:W1:Y:S01]  /*09e0*/  S2UR UR5, SR_CgaCtaId ;  /* 0x00000000000579c3 */ /* 0x002e620000008800 */
[----:B------:R-:W-:Y:S01]  /*09f0*/  UMOV UR9, 0x100 ;  /* 0x0000010000097882 */ /* 0x000fe20000000000 */
[----:B------:R-:W-:Y:S01]  /*0a00*/  UMOV UR7, 0x400 ;  /* 0x0000040000077882 */ /* 0x000fe20000000000 */
[----:B------:R-:W-:Y:S01]  /*0a10*/  USEL UR9, UR9, 0xe0, UP2 ;  /* 0x000000e009097887 */ /* 0x000fe20009000000 */
[----:B------:R-:W-:Y:S01]  /*0a20*/  UMOV UR4, 0x1 ;  /* 0x0000000100047882 */ /* 0x000fe20000000000 */
[----:B------:R-:W-:Y:S01]  /*0a30*/  ELECT P0, URZ, PT ;  /* 0x0000000000ff782f */ /* 0x000fe20003800000 */
[----:B------:R-:W-:-:S04]  /*0a40*/  UIADD3 UR10, UPT, UPT, -UR4, 0x100000, URZ ;  /* 0x00100000040a7890 */ /* 0x000fc8000fffe1ff */
[----:B------:R-:W-:Y:S02]  /*0a50*/  USHF.L.U32 UR11, UR10, 0xb, URZ ;  /* 0x0000000b0a0b7899 */ /* 0x000fe400080006ff */
[----:B------:R-:W-:Y:S02]  /*0a60*/  USHF.L.U32 UR10, UR10, 0x1, URZ ;  /* 0x000000010a0a7899 */ /* 0x000fe400080006ff */
[----:B------:R-:W-:-:S04]  /*0a70*/  UIADD3 UR12, UPT, UPT, -UR9, 0x100000, URZ ;  /* 0x00100000090c7890 */ /* 0x000fc8000fffe1ff */
[----:B------:R-:W-:Y:S02]  /*0a80*/  USHF.L.U32 UR13, UR12, 0xb, URZ ;  /* 0x0000000b0c0d7899 */ /* 0x000fe400080006ff */
[----:B------:R-:W-:Y:S02]  /*0a90*/  USHF.L.U32 UR12, UR12, 0x1, URZ ;  /* 0x000000010c0c7899 */ /* 0x000fe400080006ff */
[----:B-1----:R-:W-:Y:S01]  /*0aa0*/  ULEA UR5, UR5, UR7, 0x18 ;  /* 0x0000000705057291 */ /* 0x002fe2000f8ec0ff */
[----:B------:R-:W1:Y:S11]  /*0ab0*/  FENCE.VIEW.ASYNC.S ;  /* 0x00000000000073c6 */ /* 0x000e760000000000 */
[----:B-1----:R2:W1:Y:S01]  /*0ac0*/  SYNCS.EXCH.64 URZ, [UR5+0xc0], UR10 ;  /* 0x0000c00a05ff75b2 */ /* 0x0024620008000100 */
[----:B------:R2:W1:Y:S01]  /*0ad0*/  SYNCS.EXCH.64 URZ, [UR5+0xd0], UR12 ;  /* 0x0000d00c05ff75b2 */ /* 0x0004620008000100 */
[----:B------:R2:W1:Y:S01]  /*0ae0*/  SYNCS.EXCH.64 URZ, [UR5+0xc8], UR10 ;  /* 0x0000c80a05ff75b2 */ /* 0x0004620008000100 */
[----:B------:R2:W1:Y:S02]  /*0af0*/  SYNCS.EXCH.64 URZ, [UR5+0xd8], UR12 ;  /* 0x0000d80c05ff75b2 */ /* 0x0004640008000100 */
[----:B--2---:R-:W-:Y:S01]  /*0b00*/  NOP ;  /* 0x0000000000007918 */ /* 0x004fe20000000000 */
.L_x_12:
        /* <DEDUP_REMOVED lines=20> */
[----:B------:R2:W1:Y:S02]  /*0c50*/  SYNCS.EXCH.64 URZ, [UR7+0xf8], UR4 ;  /* 0x0000f80407ff75b2 */ /* 0x0004640008000100 */
[----:B--2---:R-:W-:Y:S01]  /*0c60*/  NOP ;  /* 0x0000000000007918 */ /* 0x004fe20000000000 */
.L_x_13:
[----:B------:R-:W2:Y:S01]  /*0c70*/  SHFL.IDX PT, R2, R92, RZ, 0x1f ;  /* 0x00001fff5c027589 */ /* 0x000ea200000e0000 */
[----:B------:R-:W1:Y:S01]  /*0c80*/  S2UR UR27, SR_CTAID.X ;  /* 0x00000000001b79c3 */ /* 0x000e620000002500 */
[----:B------:R-:W-:Y:S01]  /*0c90*/  NOP ;  /* 0x0000000000007918 */ /* 0x000fe20000000000 */
[----:B--2---:R-:W-:-:S13]  /*0ca0*/  ISETP.NE.AND P0, PT, R2, 0x3, PT ;  /* 0x000000030200780c */ /* 0x004fda0003f05270 */
[----:B-1----:R-:W-:Y:S05]  /*0cb0*/  @P0 BRA `(.L_x_14) ;  /* 0x0000000000380947 */ /* 0x002fea0003800000 */
        /* <DEDUP_REMOVED lines=9> */
[----:B-1----:R1:W2:Y:S01]  /*0d50*/  SYNCS.EXCH.64 URZ, [UR5+0x100], UR10 ;  /* 0x0001000a05ff75b2 */ /* 0x0022a20008000100 */
[----:B------:R1:W1:Y:S01]  /*0d60*/  SYNCS.EXCH.64 URZ, [UR5+0x110], UR10 ;  /* 0x0001100a05ff75b2 */ /* 0x0002620008000100 */
[----:B------:R1:W1:Y:S01]  /*0d70*/  SYNCS.EXCH.64 URZ, [UR5+0x108], UR10 ;  /* 0x0001080a05ff75b2 */ /* 0x0002620008000100 */
[----:B------:R1:W1:Y:S01]  /*0d80*/  SYNCS.EXCH.64 URZ, [UR5+0x118], UR10 ;  /* 0x0001180a05ff75b2 */ /* 0x0002620008000100 */
[----:B------:R-:W-:Y:S01]  /*0d90*/  NOP ;  /* 0x0000000000007918 */ /* 0x000fe20000000000 */
.L_x_14:
[----:B------:R-:W3:Y:S01]  /*0da0*/  S2UR UR4, SR_CTAID.Y ;  /* 0x00000000000479c3 */ /* 0x000ee20000002600 */
[----:B------:R-:W-:-:S05]  /*0db0*/  CS2R.32 R87, SR_CgaSize ;  /* 0x0000000000577805 */ /* 0x000fca0000008a00 */
[----:B------:R-:W-:-:S05]  /*0dc0*/  IMAD R87, R87, -0xa0, RZ ;  /* 0xffffff6057577824 */ /* 0x000fca00078e02ff */
[----:B-1----:R-:W-:-:S14]  /*0dd0*/  R2UR UR5, R87 ;  /* 0x00000000570572ca */ /* 0x002fdc00000e0000 */
[----:B------:R-:W1:Y:S01]  /*0de0*/  LDCU UR5, c[0x0][UR5+0x2b4] ;  /* 0x00005680050577ac */ /* 0x000e620008000800 */
[----:B------:R-:W-:Y:S01]  /*0df0*/  I2FP.F32.U32 R87, UR27 ;  /* 0x0000001b00577c45 */ /* 0x000fe20008201000 */
[----:B------:R-:W-:Y:S01]  /*0e00*/  NOP ;  /* 0x0000000000007918 */ /* 0x000fe20000000000 */
[----:B------:R-:W-:-:S05]  /*0e10*/  CS2R.32 R86, SR_CgaSize ;  /* 0x0000000000567805 */ /* 0x000fca0000008a00 */
[----:B------:R-:W-:-:S05]  /*0e20*/  IMAD R86, R86, -0xa0, RZ ;  /* 0xffffff6056567824 */ /* 0x000fca00078e02ff */
[----:B------:R-:W-:-:S14]  /*0e30*/  R2UR UR7, R86 ;  /* 0x00000000560772ca */ /* 0x000fdc00000e0000 */
[----:B------:R-:W4:Y:S01]  /*0e40*/  LDCU UR7, c[0x0][UR7+0x2b0] ;  /* 0x00005600070777ac */ /* 0x000f220008000800 */
[----:B------:R-:W2:Y:S01]  /*0e50*/  LDC R10, c[0x0][0xf24] ;  /* 0x0003c900ff0a7b82 */ /* 0x000ea20000000800 */
[----:B------:R-:W-:-:S05]  /*0e60*/  CS2R.32 R2, SR_CgaSize ;  /* 0x0000000000027805 */ /* 0x000fca0000008a00 */
[----:B------:R-:W-:-:S06]  /*0e70*/  IMAD R2, R2, -0xa0, RZ ;  /* 0xffffff6002027824 */ /* 0x000fcc00078e02ff */
[----:B------:R-:W2:Y:S01]  /*0e80*/  LDC R2, c[0x0][R2+0x2a4] ;  /* 0x0000a90002027b82 */ /* 0x000ea20000000800 */
[----:B----4-:R-:W-:Y:S01]  /*0e90*/  FMUL R87, R87, UR7 ;  /* 0x0000000757577c20 */ /* 0x010fe20008400000 */
[----:B---3--:R-:W-:Y:S02]  /*0ea0*/  I2FP.F32.U32 R86, UR4 ;  /* 0x0000000400567c45 */ /* 0x008fe40008201000 */
[----:B------:R-:W-:-:S05]  /*0eb0*/  CS2R.32 R3, SR_CgaSize ;  /* 0x0000000000037805 */ /* 0x000fca0000008a00 */
[----:B------:R-:W-:-:S06]  /*0ec0*/  IMAD R3, R3, -0xa0, RZ ;  /* 0xffffff6003037824 */ /* 0x000fcc00078e02ff */
[----:B------:R-:W3:Y:S01]  /*0ed0*/  LDC R3, c[0x0][R3+0x2a0] ;  /* 0x0000a80003037b82 */ /* 0x000ee20000000800 */
[----:B------:R-:W-:Y:S01]  /*0ee0*/  MOV R14, UR4 ;  /* 0x00000004000e7c02 */ /* 0x000fe20008000f00 */
[----:B-1----:R-:W-:Y:S01]  /*0ef0*/  FMUL R86, R86, UR5 ;  /* 0x0000000556567c20 */ /* 0x002fe20008400000 */
[----:B------:R-:W1:Y:S05]  /*0f00*/  F2I.U32.TRUNC.NTZ R87, R87 ;  /* 0x0000005700577305 */ /* 0x000e6a000020f000 */
[----:B--2---:R-:W-:Y:S01]  /*0f10*/  BAR.SYNC.DEFER_BLOCKING 0x0 ;  /* 0x0000000000007b1d */ /* 0x004fe20000010000 */
[----:B------:R-:W-:-:S07]  /*0f20*/  ISETP.GE.AND P0, PT, R10, 0x1, PT ;  /* 0x000000010a00780c */ /* 0x000fce0003f06270 */
[----:B------:R-:W2:Y:S01]  /*0f30*/  S2UR UR44, SR_CTAID.Z ;  /* 0x00000000002c79c3 */ /* 0x000ea20000002700 */
[----:B------:R-:W4:Y:S01]  /*0f40*/  F2I.U32.TRUNC.NTZ R86, R86 ;  /* 0x0000005600567305 */ /* 0x000f22000020f000 */
[----:B-1----:R-:W-:-:S05]  /*0f50*/  IADD3 R87, PT, PT, -R87, RZ, RZ ;  /* 0x000000ff57577210 */ /* 0x002fca0007ffe1ff */
[----:B---3--:R-:W-:Y:S01]  /*0f60*/  IMAD R87, R3, R87, UR27 ;  /* 0x0000001b03577e24 */ /* 0x008fe2000f8e0257 */
[----:B----4-:R-:W-:-:S05]  /*0f70*/  IADD3 R86, PT, PT, -R86, RZ, RZ ;  /* 0x000000ff56567210 */ /* 0x010fca0007ffe1ff */
[----:B------:R-:W-:Y:S01]  /*0f80*/  IMAD R86, R2, R86, UR4 ;  /* 0x0000000402567e24 */ /* 0x000fe2000f8e0256 */
[----:B--2---:R-:W-:Y:S06]  /*0f90*/  @!P0 BRA `(.L_x_15) ;  /* 0x0000000000c08947 */ /* 0x004fec0003800000 */
[----:B------:R-:W1:Y:S01]  /*0fa0*/  LDC.64 R4, c[0x0][0xf18] ;  /* 0x0003c600ff047b82 */ /* 0x000e620000000a00 */
[----:B------:R-:W-:-:S07]  /*0fb0*/  ISETP.NE.AND P0, PT, R10, 0x1, PT ;  /* 0x000000010a00780c */ /* 0x000fce0003f05270 */
[----:B------:R-:W2:Y:S08]  /*0fc0*/  LDC R9, c[0x0][0xf0c] ;  /* 0x0003c300ff097b82 */ /* 0x000eb00000000800 */
[----:B------:R-:W3:Y:S08]  /*0fd0*/  LDC R12, c[0x0][0x370] ;  /* 0x0000dc00ff0c7b82 */ /* 0x000ef00000000800 */
[----:B------:R-:W4:Y:S01]  /*0fe0*/  LDC R11, c[0x0][0x374] ;  /* 0x0000dd00ff0b7b82 */ /* 0x000f220000000800 */
[----:B-1----:R-:W-:-:S07]  /*0ff0*/  ISETP.NE.AND P1, PT, R4, 0x1, PT ;  /* 0x000000010400780c */ /* 0x002fce0003f25270 */
[----:B------:R-:W3:Y:S01]  /*1000*/  LDC.64 R6, c[0x0][0xf10] ;  /* 0x0003c400ff067b82 */ /* 0x000ee20000000a00 */
[----:B--2---:R-:W-:-:S07]  /*1010*/  ISETP.NE.AND P2, PT, R9, 0x1, PT ;  /* 0x000000010900780c */ /* 0x004fce0003f45270 */
[----:B------:R-:W1:Y:S08]  /*1020*/  LDC R8, c[0x0][0xf20] ;  /* 0x0003c800ff087b82 */ /* 0x000e700000000800 */
[----:B------:R-:W2:Y:S01]  /*1030*/  LDC.64 R2, c[0x0][0xf28] ;  /* 0x0003ca00ff027b82 */ /* 0x000ea20000000a00 */
[----:B----4-:R-:W-:-:S04]  /*1040*/  IMAD.HI.U32 R13, R11, R5, RZ ;  /* 0x000000050b0d7227 */ /* 0x010fc800078e00ff */
[----:B---3--:R-:W-:-:S04]  /*1050*/  IMAD.HI.U32 R15, R12, R6, RZ ;  /* 0x000000060c0f7227 */ /* 0x008fc800078e00ff */
[----:B------:R-:W-:Y:S01]  /*1060*/  IMAD.HI.U32 R6, R6, UR27, RZ ;  /* 0x0000001b06067c27 */ /* 0x000fe2000f8e00ff */
[----:B------:R-:W-:Y:S02]  /*1070*/  @P2 SHF.R.U32.HI R12, RZ, R7, R15 ;  /* 0x00000007ff0c2219 */ /* 0x000fe4000001160f */
[----:B-1----:R-:W-:Y:S01]  /*1080*/  @P1 SHF.R.U32.HI R11, RZ, R8, R13 ;  /* 0x00000008ff0b1219 */ /* 0x002fe2000001160d */
[----:B------:R-:W-:Y:S01]  /*1090*/  IMAD.HI.U32 R15, R14, R5, RZ ;  /* 0x000000050e0f7227 */ /* 0x000fe200078e00ff */
[----:B------:R-:W-:-:S04]  /*10a0*/  SHF.R.U32.HI R6, RZ, R7, R6 ;  /* 0x00000007ff067219 */ /* 0x000fc80000011606 */
[----:B------:R-:W-:Y:S01]  /*10b0*/  SHF.R.U32.HI R15, RZ, R8, R15 ;  /* 0x00000008ff0f7219 */ /* 0x000fe2000001160f */
[----:B--2---:R-:W-:-:S03]  /*10c0*/  IMAD.HI.U32 R13, R11, R2, RZ ;  /* 0x000000020b0d7227 */ /* 0x004fc600078e00ff */
[----:B------:R-:W-:Y:S01]  /*10d0*/  SEL R15, R14, R15, !P1 ;  /* 0x0000000f0e0f7207 */ /* 0x000fe20004800000 */
[----:B------:R-:W-:Y:S01]  /*10e0*/  IMAD.HI.U32 R5, R12, R2, RZ ;  /* 0x000000020c057227 */ /* 0x000fe200078e00ff */
[----:B------:R-:W-:-:S04]  /*10f0*/  @P0 SHF.R.U32.HI R11, RZ, R3, R13 ;  /* 0x00000003ff0b0219 */ /* 0x000fc8000001160d */
[----:B------:R-:W-:Y:S01]  /*1100*/  @P0 SHF.R.U32.HI R12, RZ, R3, R5 ;  /* 0x00000003ff0c0219 */ /* 0x000fe20000011605 */
[----:B------:R-:W-:Y:S02]  /*1110*/  IMAD.U32 R5, RZ, RZ, UR27 ;  /* 0x0000001bff057e24 */ /* 0x000fe4000f8e00ff */
[----:B------:R-:W-:-:S03]  /*1120*/  IMAD R11, R11, R10, RZ ;  /* 0x0000000a0b0b7224 */ /* 0x000fc600078e02ff */
[----:B------:R-:W-:Y:S01]  /*1130*/  SEL R5, R5, R6, !P2 ;  /* 0x0000000605057207 */ /* 0x000fe20005000000 */
[----:B------:R-:W-:Y:S01]  /*1140*/  IMAD R6, R12, R10, RZ ;  /* 0x0000000a0c067224 */ /* 0x000fe200078e02ff */
[----:B------:R-:W-:-:S04]  /*1150*/  ISETP.GE.AND P1, PT, R15, R11, PT ;  /* 0x0000000b0f00720c */ /* 0x000fc80003f26270 */
[----:B------:R-:W-:Y:S01]  /*1160*/  ISETP.GE.OR P1, PT, R5, R6, P1 ;  /* 0x000000060500720c */ /* 0x000fe20000f26670 */
[----:B------:R-:W-:-:S05]  /*1170*/  IMAD.HI.U32 R6, R15, R2, RZ ;  /* 0x000000020f067227 */ /* 0x000fca00078e00ff */
[----:B------:R-:W-:-:S04]  /*1180*/  SHF.R.U32.HI R6, RZ, R3, R6 ;  /* 0x00000003ff067219 */ /* 0x000fc80000011606 */
[----:B------:R-:W-:-:S03]  /*1190*/  SEL R6, R15, R6, !P0 ;  /* 0x000000060f067207 */ /* 0x000fc60004000000 */
[----:B------:R-:W-:-:S04]  /*11a0*/  @!P1 IMAD.HI.U32 R7, R5, R2, RZ ;  /* 0x0000000205079227 */ /* 0x000fc800078e00ff */
[----:B------:R-:W-:Y:S01]  /*11b0*/  IMAD.MOV R2, RZ, RZ, -R6 ;  /* 0x000000ffff027224 */ /* 0x000fe200078e0a06 */
[----:B------:R-:W-:-:S03]  /*11c0*/  @!P1 SHF.R.U32.HI R3, RZ, R3, R7 ;  /* 0x00000003ff039219 */ /* 0x000fc60000011607 */
[----:B------:R-:W-:Y:S01]  /*11d0*/  IMAD R2, R10, R2, R15 ;  /* 0x000000020a027224 */ /* 0x000fe200078e020f */
[----:B------:R-:W-:-:S04]  /*11e0*/  @!P1 SEL R3, R5, R3, !P0 ;  /* 0x0000000305039207 */ /* 0x000fc80004000000 */
[----:B------:R-:W-:Y:S01]  /*11f0*/  @!P1 IADD3 R6, PT, PT, R6, -R3, RZ ;  /* 0x8000000306069210 */ /* 0x000fe20007ffe0ff */
[----:B------:R-:W-:Y:S01]  /*1200*/  @!P1 IMAD R12, R2, R12, R3 ;  /* 0x0000000c020c9224 */ /* 0x000fe200078e0203 */
[----:B------:R-:W-:Y:S01]  /*1210*/  IADD3 R2, PT, PT, -R15, RZ, RZ ;  /* 0x000000ff0f027210 */ /* 0x000fe20007ffe1ff */
[--C-:B------:R-:W-:Y:S02]  /*1220*/  IMAD.MOV R3, RZ, RZ, -R5.reuse ;  /* 0x000000ffff037224 */ /* 0x100fe400078e0a05 */
[----:B------:R-:W-:Y:S01]  /*1230*/  @!P1 IMAD R15, R6, R10, R5 ;  /* 0x0000000a060f9224 */ /* 0x000fe200078e0205 */
[----:B------:R-:W-:Y:S01]  /*1240*/  @!P1 MOV R5, R12 ;  /* 0x0000000c00059202 */ /* 0x000fe20000000f00 */
[----:B------:R-:W-:Y:S02]  /*1250*/  IMAD R3, R9, R3, UR27 ;  /* 0x0000001b09037e24 */ /* 0x000fe4000f8e0203 */
[----:B------:R-:W-:Y:S02]  /*1260*/  IMAD R2, R4, R2, R14 ;  /* 0x0000000204027224 */ /* 0x000fe400078e020e */
[----:B------:R-:W-:-:S02]  /*1270*/  IMAD R3, R5, R9, R3 ;  /* 0x0000000905037224 */ /* 0x000fc400078e0203 */
[----:B------:R-:W-:-:S03]  /*1280*/  IMAD R14, R15, R4, R2 ;  /* 0x000000040f0e7224 */ /* 0x000fc600078e0202 */
[----:B------:R-:W-:Y:S02]  /*1290*/  R2UR UR27, R3 ;  /* 0x00000000031b72ca */ /* 0x000fe400000e0000 */
.L_x_15:
[----:B------:R-:W1:Y:S01]  /*12a0*/  LDCU UR4, c[0x0][0xf30] ;  /* 0x0001e600ff0477ac */ /* 0x000e620008000800 */
[----:B------:R-:W2:Y:S08]  /*12b0*/  S2UR UR45, SR_CgaCtaId ;  /* 0x00000000002d79c3 */ /* 0x000eb00000008800 */
[----:B------:R-:W3:Y:S01]  /*12c0*/  LDC R40, c[0x0][0xf24] ;  /* 0x0003c900ff287b82 */ /* 0x000ee20000000800 */
[----:B-1----:R-:W-:-:S09]  /*12d0*/  UISETP.NE.AND UP1, UPT, UR4, 0x1, UPT ;  /* 0x000000010400788c */ /* 0x002fd2000bf25270 */
[----:B--2---:R-:W-:Y:S05]  /*12e0*/  BRA.U UP1, `(.L_x_16) ;  /* 0x0000000101487547 */ /* 0x004fea000b800000 */
[----:B------:R-:W1:Y:S08]  /*12f0*/  LDC.64 R2, c[0x0][0xf18] ;  /* 0x0003c600ff027b82 */ /* 0x000e700000000a00 */
[----:B------:R-:W2:Y:S08]  /*1300*/  LDC.64 R4, c[0x0][0xf10] ;  /* 0x0003c400ff047b82 */ /* 0x000eb00000000a00 */
[----:B------:R-:W4:Y:S08]  /*1310*/  LDC R6, c[0x0][0xf20] ;  /* 0x0003c800ff067b82 */ /* 0x000f300000000800 */
[----:B------:R-:W3:Y:S01]  /*1320*/  LDC R7, c[0x0][0xf0c] ;  /* 0x0003c300ff077b82 */ /* 0x000ee20000000800 */
[----:B-1----:R-:W-:Y:S01]  /*1330*/  IMAD.HI.U32 R3, R14, R3, RZ ;  /* 0x000000030e037227 */ /* 0x002fe200078e00ff */
[----:B------:R-:W-:-:S03]  /*1340*/  ISETP.NE.AND P0, PT, R2, 0x1, PT ;  /* 0x000000010200780c */ /* 0x000fc60003f05270 */
[----:B--2---:R-:W-:-:S05]  /*1350*/  IMAD.HI.U32 R4, R4, UR27, RZ ;  /* 0x0000001b04047c27 */ /* 0x004fca000f8e00ff */
[----:B------:R-:W-:Y:S02]  /*1360*/  SHF.R.U32.HI R4, RZ, R5, R4 ;  /* 0x00000005ff047219 */ /* 0x000fe40000011604 */
[----:B----4-:R-:W-:Y:S01]  /*1370*/  SHF.R.U32.HI R6, RZ, R6, R3 ;  /* 0x00000006ff067219 */ /* 0x010fe20000011603 */
[----:B------:R-:W-:-:S03]  /*1380*/  IMAD.U32 R3, RZ, RZ, UR27 ;  /* 0x0000001bff037e24 */ /* 0x000fc6000f8e00ff */
[----:B------:R-:W-:Y:S02]  /*1390*/  SEL R6, R14, R6, !P0 ;  /* 0x000000060e067207 */ /* 0x000fe40004000000 */
[----:B---3--:R-:W-:-:S04]  /*13a0*/  ISETP.NE.AND P1, PT, R7, 0x1, PT ;  /* 0x000000010700780c */ /* 0x008fc80003f25270 */
[----:B------:R-:W-:-:S05]  /*13b0*/  SEL R3, R3, R4, !P1 ;  /* 0x0000000403037207 */ /* 0x000fca0004800000 */
[----:B------:R-:W-:Y:S02]  /*13c0*/  IMAD.IADD R4, R6, 0x1, -R3 ;  /* 0x0000000106047824 */ /* 0x000fe400078e0a03 */
[----:B------:R-:W-:Y:S02]  /*13d0*/  IMAD.IADD R3, R3, 0x1, -R6 ;  /* 0x0000000103037824 */ /* 0x000fe400078e0a06 */
[----:B------:R-:W-:Y:S02]  /*13e0*/  IMAD R4, R4, R7, UR27 ;  /* 0x0000001b04047e24 */ /* 0x000fe4000f8e0207 */
[----:B------:R-:W-:-:S03]  /*13f0*/  IMAD R14, R3, R2, R14 ;  /* 0x00000002030e7224 */ /* 0x000fc600078e020e */
[----:B------:R-:W-:-:S15]  /*1400*/  R2UR UR27, R4 ;  /* 0x00000000041b72ca */ /* 0x000fde00000e0000 */
.L_x_16:
[----:B------:R-:W-:Y:S01]  /*1410*/  BAR.SYNC.DEFER_BLOCKING 0x0 ;  /* 0x0000000000007b1d */ /* 0x000fe20000010000 */
[----:B------:R-:W-:Y:S01]  /*1420*/  UISETP.NE.AND UP1, UPT, UR8, 0x2, UPT ;  /* 0x000000020800788c */ /* 0x000fe2000bf25270 */
[----:B------:R-:W-:Y:S02]  /*1430*/  ISETP.NE.OR P5, PT, R0, 0x2, !P5 ;  /* 0x000000020000780c */ /* 0x000fe40006fa5670 */
[----:B------:R-:W-:-:S06]  /*1440*/  LOP3.LUT R2, R93, 0x1f, RZ, 0xc0, !PT ;  /* 0x0000001f5d027812 */ /* 0x000fcc00078ec0ff */
[----:B------:R-:W-:Y:S05]  /*1450*/  BRA.U UP1, `(.L_x_17) ;  /* 0x00000015019c7547 */ /* 0x000fea000b800000 */
[----:B------:R-:W1:Y:S01]  /*1460*/  LDCU UR14, c[0x0][0x38c] ;  /* 0x00007180ff0e77ac */ /* 0x000e620008000800 */
[----:B------:R-:W2:Y:S01]  /*1470*/  LDC R8, c[0x0][0x370] ;  /* 0x0000dc00ff087b82 */ /* 0x000ea20000000800 */
[----:B------:R-:W-:Y:S01]  /*1480*/  PLOP3.LUT P1, PT, PT, PT, UP2, 0x80, 0x8 ;  /* 0x000000000008781c */ /* 0x000fe20003f2f028 */
[----:B------:R-:W-:Y:S01]  /*1490*/  IMAD.MOV.U32 R16, RZ, RZ, 0x1 ;  /* 0x00000001ff107424 */ /* 0x000fe200078e00ff */
[----:B------:R-:W-:Y:S01]  /*14a0*/  ISETP.EQ.OR P4, PT, R2, RZ, P5 ;  /* 0x000000ff0200720c */ /* 0x000fe20002f82670 */
[----:B------:R-:W-:Y:S01]  /*14b0*/  IMAD.MOV.U32 R15, RZ, RZ, RZ ;  /* 0x000000ffff0f7224 */ /* 0x000fe200078e00ff */
[----:B------:R-:W-:Y:S02]  /*14c0*/  PLOP3.LUT P1, PT, P1, PT, PT, 0x8, 0x80 ;  /* 0x000000000080781c */ /* 0x000fe40000f2e170 */
[----:B------:R-:W-:Y:S01]  /*14d0*/  CS2R R12, SRZ ;  /* 0x00000000000c7805 */ /* 0x000fe2000001ff00 */
[----:B------:R-:W-:Y:S01]  /*14e0*/  IMAD.MOV.U32 R11, RZ, RZ, 0x1 ;  /* 0x00000001ff0b7424 */ /* 0x000fe200078e00ff */
[----:B------:R-:W4:Y:S01]  /*14f0*/  LDC R0, c[0x0][0x374] ;  /* 0x0000dd00ff007b82 */ /* 0x000f220000000800 */
[----:B------:R-:W2:Y:S01]  /*1500*/  LDCU.64 UR30, c[0x0][0x348] ;  /* 0x00006900ff1e77ac */ /* 0x000ea20008000a00 */
[----:B------:R-:W-:Y:S01]  /*1510*/  UMOV UR6, URZ ;  /* 0x000000ff00067c82 */ /* 0x000fe20008000000 */
[----:B-1----:R-:W-:-:S04]  /*1520*/  UIADD3 UR5, UPT, UPT, UR14, 0x7f, URZ ;  /* 0x0000007f0e057890 */ /* 0x002fc8000fffe0ff */
[----:B------:R-:W-:-:S04]  /*1530*/  USHF.R.S32.HI UR4, URZ, 0x1f, UR5 ;  /* 0x0000001fff047899 */ /* 0x000fc80008011405 */
[----:B------:R-:W-:-:S04]  /*1540*/  ULEA.HI UR4, UR4, UR5, URZ, 0x7 ;  /* 0x0000000504047291 */ /* 0x000fc8000f8f38ff */
[----:B------:R-:W-:Y:S02]  /*1550*/  USHF.R.S32.HI UR22, URZ, 0x7, UR4 ;  /* 0x00000007ff167899 */ /* 0x000fe40008011404 */
[----:B------:R-:W-:Y:S02]  /*1560*/  UIADD3 UR4, UPT, UPT, UR14, -0x1, URZ ;  /* 0xffffffff0e047890 */ /* 0x000fe4000fffe0ff */
[----:B------:R-:W-:Y:S02]  /*1570*/  UISETP.LT.U32.AND UP0, UPT, UR22, 0x8, UPT ;  /* 0x000000081600788c */ /* 0x000fe4000bf01070 */
[----:B------:R-:W-:Y:S02]  /*1580*/  UISETP.GE.U32.AND UP1, UPT, UR4, -0xff, UPT ;  /* 0xffffff010400788c */ /* 0x000fe4000bf26070 */
[----:B------:R-:W-:Y:S02]  /*1590*/  USEL UR15, UR22, 0x8, UP0 ;  /* 0x00000008160f7887 */ /* 0x000fe40008000000 */
[----:B------:R-:W-:-:S02]  /*15a0*/  UIADD3 UR14, UPT, UPT, UR14, 0xfe, URZ ;  /* 0x000000fe0e0e7890 */ /* 0x000fc4000fffe0ff */
[----:B------:R-:W-:Y:S02]  /*15b0*/  UIADD3 UR5, UPT, UPT, UR15, -0x1, URZ ;  /* 0xffffffff0f057890 */ /* 0x000fe4000fffe0ff */
[----:B------:R-:W-:-:S03]  /*15c0*/  UIADD3 UR7, UPT, UPT, UR22, -UR15, URZ ;  /* 0x8000000f16077290 */ /* 0x000fc6000fffe0ff */
[----:B------:R-:W-:-:S04]  /*15d0*/  @UP1 UIADD3 UR5, UPT, UPT, UR15, URZ, URZ ;  /* 0x000000ff0f051290 */ /* 0x000fc8000fffe0ff */
[----:B--2---:R-:W-:-:S12]  /*15e0*/  UIADD3 UR5, UPT, UPT, UR5, 0x1, URZ ;  /* 0x0000000105057890 */ /* 0x004fd8000fffe0ff */
.L_x_39:
[----:B------:R-:W-:Y:S01]  /*15f0*/  UISETP.NE.AND UP0, UPT, UR45, URZ, UPT ;  /* 0x000000ff2d00728c */ /* 0x000fe2000bf05270 */
[----:B------:R-:W1:Y:S08]  /*1600*/  S2UR UR45, SR_CgaCtaId ;  /* 0x00000000002d79c3 */ /* 0x000e700000008800 */
[----:B------:R-:W-:Y:S05]  /*1610*/  BRA.U UP0, `(.L_x_18) ;  /* 0x0000000100347547 */ /* 0x000fea000b800000 */
[----:B------:R-:W2:Y:S01]  /*1620*/  S2R R2, SR_CgaCtaId ;  /* 0x0000000000027919 */ /* 0x000ea20000008800 */
[----:B------:R-:W-:-:S04]  /*1630*/  MOV R3, 0x400 ;  /* 0x0000040000037802 */ /* 0x000fc80000000f00 */
[----:B--2---:R-:W-:Y:S02]  /*1640*/  LEA R2, R2, R3, 0x18 ;  /* 0x0000000302027211 */ /* 0x004fe400078ec0ff */
[----:B------:R-:W-:-:S03]  /*1650*/  SHF.L.U32 R3, R11, 0x1f, RZ ;  /* 0x0000001f0b037819 */ /* 0x000fc600000006ff */
[----:B------:R-:W-:-:S04]  /*1660*/  IMAD R2, R12, 0x8, R2 ;  /* 0x000000080c027824 */ /* 0x000fc800078e0202 */
[----:B------:R-:W2:Y:S02]  /*1670*/  SYNCS.PHASECHK.TRANS64.TRYWAIT P0, [R2+URZ+0x110], R3 ;  /* 0x00011003020075a7 */ /* 0x000ea400080011ff */
[----:B--2---:R-:W-:Y:S05]  /*1680*/  @!P0 BRA `(.L_x_19) ;  /* 0x0000006800808947 */ /* 0x004fea0003800000 */
.L_x_123:
[----:B------:R-:W-:Y:S01]  /*1690*/  VIADD R12, R12, 0x1 ;  /* 0x000000010c0c7836 */ /* 0x000fe20000000000 */
[----:B------:R2:W-:Y:S04]  /*16a0*/  SYNCS.ARRIVE.TRANS64.A1T0 RZ, [R2+URZ+0x100], RZ ;  /* 0x000100ff02ff79a7 */ /* 0x0005e800081000ff */
[----:B------:R-:W-:-:S04]  /*16b0*/  ISETP.NE.AND P0, PT, R12, 0x2, PT ;  /* 0x000000020c00780c */ /* 0x000fc80003f05270 */
[----:B------:R-:W-:Y:S02]  /*16c0*/  SEL R12, R12, RZ, P0 ;  /* 0x000000ff0c0c7207 */ /* 0x000fe40000000000 */
[----:B--2---:R-:W-:-:S04]  /*16d0*/  SEL R2, RZ, 0x1, P0 ;  /* 0x00000001ff027807 */ /* 0x004fc80000000000 */
[----:B------:R-:W-:-:S07]  /*16e0*/  LOP3.LUT R11, R11, R2, RZ, 0x3c, !PT ;  /* 0x000000020b0b7212 */ /* 0x000fce00078e3cff */
.L_x_18:
[----:B------:R-:W-:Y:S01]  /*16f0*/  UMOV UR4, 0x400 ;  /* 0x0000040000047882 */ /* 0x000fe20000000000 */
[----:B------:R-:W-:Y:S01]  /*1700*/  SHF.L.U32 R2, R16, 0x1f, RZ ;  /* 0x0000001f10027819 */ /* 0x000fe200000006ff */
[----:B-1----:R-:W-:Y:S01]  /*1710*/  ULEA UR4, UR45, UR4, 0x18 ;  /* 0x000000042d047291 */ /* 0x002fe2000f8ec0ff */
[----:B------:R-:W-:Y:S01]  /*1720*/  R2UR UR35, R14 ;  /* 0x000000000e2372ca */ /* 0x000fe200000e0000 */
[----:B------:R-:W-:Y:S02]  /*1730*/  UISETP.GE.U32.AND UP0, UPT, UR14, 0xff, UPT ;  /* 0x000000ff0e00788c */ /* 0x000fe4000bf06070 */
[----:B------:R-:W-:Y:S02]  /*1740*/  ULEA UR8, UR6, UR4, 0x3 ;  /* 0x0000000406087291 */ /* 0x000fe4000f8e18ff */
[----:B------:R-:W-:Y:S01]  /*1750*/  USHF.L.U32 UR43, UR27, 0x7, URZ ;  /* 0x000000071b2b7899 */ /* 0x000fe200080006ff */
[----:B------:R-:W-:-:S06]  /*1760*/  UMOV UR20, URZ ;  /* 0x000000ff00147c82 */ /* 0x000fcc0008000000 */
[----:B------:R1:W2:Y:S01]  /*1770*/  SYNCS.PHASECHK.TRANS64.TRYWAIT P2, [UR8+0x40], R2 ;  /* 0x00004002ff0075a7 */ /* 0x0002a20008041108 */
[----:B------:R-:W-:Y:S01]  /*1780*/  USHF.L.U32 UR35, UR35, 0x6, URZ ;  /* 0x0000000623237899 */ /* 0x000fe200080006ff */
[----:B-1----:R-:W-:-:S04]  /*1790*/  LEA.HI R2, R14, R14, RZ, 0x1 ;  /* 0x0000000e0e027211 */ /* 0x002fc800078f08ff */
[----:B------:R-:W-:-:S13]  /*17a0*/  R2UR UR11, R2 ;  /* 0x00000000020b72ca */ /* 0x000fda00000e0000 */
[----:B------:R-:W-:Y:S01]  /*17b0*/  USHF.R.S32.HI UR11, URZ, 0x1, UR11 ;  /* 0x00000001ff0b7899 */ /* 0x000fe2000801140b */
[----:B------:R-:W-:Y:S11]  /*17c0*/  BRA.U !UP0, `(.L_x_20) ;  /* 0x0000000108fc7547 */ /* 0x000ff6000b800000 */
[----:B------:R-:W-:Y:S01]  /*17d0*/  UMOV UR16, UR6 ;  /* 0x0000000600107c82 */ /* 0x000fe20008000000 */
[----:B------:R-:W-:-:S05]  /*17e0*/  UMOV UR28, URZ ;  /* 0x000000ff001c7c82 */ /* 0x000fca0008000000 */
.L_x_27:
[----:B------:R-:W-:Y:S01]  /*17f0*/  ULEA UR41, UR16, UR4, 0x3 ;  /* 0x0000000410297291 */ /* 0x000fe2000f8e18ff */
[----:B--2---:R-:W-:Y:S01]  /*1800*/  @!P5 MOV R3, 0x6400 ;  /* 0x000064000003d802 */ /* 0x004fe20000000f00 */
[----:B--2---:R-:W-:Y:S10]  /*1810*/  @P2 BRA `(.L_x_21) ;  /* 0x00000000000c2947 */ /* 0x004ff40003800000 */
[----:B------:R-:W-:-:S04]  /*1820*/  SHF.L.U32 R4, R16, 0x1f, RZ ;  /* 0x0000001f10047819 */ /* 0x000fc800000006ff */
[----:B------:R-:W1:Y:S02]  /*1830*/  SYNCS.PHASECHK.TRANS64.TRYWAIT P0, [UR41+0x40], R4 ;  /* 0x00004004ff0075a7 */ /* 0x000e640008001129 */
[----:B-1----:R-:W-:Y:S05]  /*1840*/  @!P0 BRA `(.L_x_22) ;  /* 0x0000006800248947 */ /* 0x002fea0003800000 */
.L_x_21:
[----:B------:R2:W-:Y:S01]  /*1850*/  @!P5 SYNCS.ARRIVE.TRANS64 RZ, [UR41], R3 ;  /* 0x00000003ffffd9a7 */ /* 0x0005e20008000029 */
[----:B------:R-:W-:Y:S04]  /*1860*/  BSSY.RECONVERGENT B0, `(.L_x_23) ;  /* 0x0000003000007945 */ /* 0x000fe80003800200 */
[----:B------:R-:W-:Y:S05]  /*1870*/  @P4 BRA `(.L_x_24) ;  /* 0x0000000000044947 */ /* 0x000fea0003800000 */
[----:B------:R-:W-:Y:S05]  /*1880*/  BPT.TRAP 0x1 ;  /* 0x000000040000795c */ /* 0x000fea0000300000 */
.L_x_24:
[----:B------:R-:W-:Y:S05]  /*1890*/  BSYNC.RECONVERGENT B0 ;  /* 0x0000000000007941 */ /* 0x000fea0003800200 */
.L_x_23:
[----:B------:R-:W-:Y:S01]  /*18a0*/  UIADD3 UR6, UPT, UPT, UR16, 0x1, URZ ;  /* 0x0000000110067890 */ /* 0x000fe2000fffe0ff */
[----:B------:R-:W-:Y:S01]  /*18b0*/  BSSY.RECONVERGENT B0, `(.L_x_25) ;  /* 0x000002b000007945 */ /* 0x000fe20003800200 */
[----:B------:R-:W-:Y:S02]  /*18c0*/  ELECT P0, URZ, PT ;  /* 0x0000000000ff782f */ /* 0x000fe40003800000 */
[----:B------:R-:W-:-:S04]  /*18d0*/  UISETP.NE.AND UP0, UPT, UR6, 0x8, UPT ;  /* 0x000000080600788c */ /* 0x000fc8000bf05270 */
[----:B------:R-:W-:Y:S02]  /*18e0*/  USEL UR9, URZ, 0x1, UP0 ;  /* 0x00000001ff097887 */ /* 0x000fe40008000000 */
[----:B------:R-:W-:-:S04]  /*18f0*/  USEL UR6, UR6, URZ, UP0 ;  /* 0x000000ff06067287 */ /* 0x000fc80008000000 */
[----:B------:R-:W-:Y:S01]  /*1900*/  ULEA UR8, UR6, UR4, 0x3 ;  /* 0x0000000406087291 */ /* 0x000fe2000f8e18ff */
[----:B------:R-:W-:-:S04]  /*1910*/  LOP3.LUT R16, R16, UR9, RZ, 0x3c, !PT ;  /* 0x0000000910107c12 */ /* 0x000fc8000f8e3cff */
[----:B-1----:R-:W-:-:S04]  /*1920*/  SHF.L.U32 R2, R16, 0x1f, RZ ;  /* 0x0000001f10027819 */ /* 0x002fc800000006ff */
[----:B------:R1:W1:Y:S01]  /*1930*/  SYNCS.PHASECHK.TRANS64.TRYWAIT P2, [UR8+0x40], R2 ;  /* 0x00004002ff0075a7 */ /* 0x0002620008041108 */
[----:B------:R-:W-:Y:S05]  /*1940*/  @!P0 BRA `(.L_x_26) ;  /* 0x0000000000848947 */ /* 0x000fea0003800000 */
[----:B------:R-:W-:Y:S02]  /*1950*/  ULEA UR40, UR16, UR4, 0xe ;  /* 0x0000000410287291 */ /* 0x000fe4000f8e70ff */
[----:B------:R-:W-:Y:S02]  /*1960*/  UIADD3 UR48, UP3, UPT, UR30, 0x80, URZ ;  /* 0x000000801e307890 */ /* 0x000fe4000ff7e0ff */
[----:B------:R-:W-:Y:S02]  /*1970*/  ULEA UR32, UR16, UR4, 0xd ;  /* 0x0000000410207291 */ /* 0x000fe4000f8e68ff */
[----:B------:R-:W-:Y:S02]  /*1980*/  UIADD3 UR46, UP2, UPT, UR30, 0x180, URZ ;  /* 0x000001801e2e7890 */ /* 0x000fe4000ff5e0ff */
[----:B------:R-:W-:Y:S02]  /*1990*/  ULEA UR8, UR16, UR4, 0x9 ;  /* 0x0000000410087291 */ /* 0x000fe4000f8e48ff */
[----:B------:R-:W-:-:S02]  /*19a0*/  UIADD3 UR38, UP1, UPT, UR30, 0x280, URZ ;  /* 0x000002801e267890 */ /* 0x000fc4000ff3e0ff */
[----:B------:R-:W-:Y:S02]  /*19b0*/  UIADD3 UR20, UP0, UPT, UR30, 0x380, URZ ;  /* 0x000003801e147890 */ /* 0x000fe4000ff1e0ff */
[----:B------:R-:W-:Y:S02]  /*19c0*/  USHF.L.U32 UR42, UR28, 0x7, URZ ;  /* 0x000000071c2a7899 */ /* 0x000fe400080006ff */
[----:B------:R-:W-:Y:S02]  /*19d0*/  UIADD3.X UR49, UPT, UPT, URZ, UR31, URZ, UP3, !UPT ;  /* 0x0000001fff317290 */ /* 0x000fe40009ffe4ff */
[----:B------:R-:W-:Y:S02]  /*19e0*/  UIADD3 UR40, UPT, UPT, UR40, 0x6400, URZ ;  /* 0x0000640028287890 */ /* 0x000fe4000fffe0ff */
[----:B------:R-:W-:Y:S02]  /*19f0*/  UIADD3.X UR47, UPT, UPT, URZ, UR31, URZ, UP2, !UPT ;  /* 0x0000001fff2f7290 */ /* 0x000fe400097fe4ff */
[----:B------:R-:W-:-:S02]  /*1a00*/  UIADD3 UR32, UPT, UPT, UR32, 0x26400, URZ ;  /* 0x0002640020207890 */ /* 0x000fc4000fffe0ff */
[----:B------:R-:W-:Y:S02]  /*1a10*/  UIADD3.X UR39, UPT, UPT, URZ, UR31, URZ, UP1, !UPT ;  /* 0x0000001fff277290 */ /* 0x000fe40008ffe4ff */
[----:B------:R-:W-:Y:S02]  /*1a20*/  UIADD3 UR24, UPT, UPT, UR8, 0x36400, URZ ;  /* 0x0003640008187890 */ /* 0x000fe4000fffe0ff */
[----:B------:R-:W-:Y:S02]  /*1a30*/  UIADD3.X UR21, UPT, UPT, URZ, UR31, URZ, UP0, !UPT ;  /* 0x0000001fff157290 */ /* 0x000fe400087fe4ff */
[----:B------:R-:W-:Y:S01]  /*1a40*/  UIADD3 UR8, UPT, UPT, UR8, 0x37400, URZ ;  /* 0x0003740008087890 */ /* 0x000fe2000fffe0ff */
[----:B------:R-:W-:Y:S01]  /*1a50*/  UMOV UR18, 0x0 ;  /* 0x0000000000127882 */ /* 0x000fe20000000000 */
[----:B------:R-:W-:Y:S01]  /*1a60*/  UMOV UR19, 0x10000000 ;  /* 0x1000000000137882 */ /* 0x000fe20000000000 */
[----:B------:R-:W-:Y:S01]  /*1a70*/  UMOV UR33, UR41 ;  /* 0x0000002900217c82 */ /* 0x000fe20008000000 */
[----:B------:R-:W-:Y:S01]  /*1a80*/  UMOV UR36, UR44 ;  /* 0x0000002c00247c82 */ /* 0x000fe20008000000 */
[----:B------:R-:W-:Y:S01]  /*1a90*/  UMOV UR26, URZ ;  /* 0x000000ff001a7c82 */ /* 0x000fe20008000000 */
[----:B------:R-:W-:Y:S01]  /*1aa0*/  UMOV UR34, UR42 ;  /* 0x0000002a00227c82 */ /* 0x000fe20008000000 */
[----:B------:R-:W-:Y:S01]  /*1ab0*/  UMOV UR25, UR41 ;  /* 0x0000002900197c82 */ /* 0x000fe20008000000 */
[----:B------:R-:W-:Y:S01]  /*1ac0*/  UMOV UR29, UR44 ;  /* 0x0000002c001d7c82 */ /* 0x000fe20008000000 */
[----:B------:R1:W-:Y:S01]  /*1ad0*/  UTMALDG.3D [UR40], [UR48], desc[UR18] ;  /* 0x00001228300075b4 */ /* 0x0003e20008011000 */
[----:B------:R-:W-:Y:S01]  /*1ae0*/  UMOV UR9, UR41 ;  /* 0x0000002900097c82 */ /* 0x000fe20008000000 */
[----:B------:R-:W-:Y:S01]  /*1af0*/  UMOV UR12, UR28 ;  /* 0x0000001c000c7c82 */ /* 0x000fe20008000000 */
[----:B------:R-:W-:Y:S01]  /*1b00*/  UMOV UR13, UR44 ;  /* 0x0000002c000d7c82 */ /* 0x000fe20008000000 */
[----:B------:R-:W-:Y:S01]  /*1b10*/  UMOV UR10, UR26 ;  /* 0x0000001a000a7c82 */ /* 0x000fe20008000000 */
[----:B------:R1:W-:Y:S01]  /*1b20*/  UTMALDG.3D [UR32], [UR46], desc[UR18] ;  /* 0x000012202e0075b4 */ /* 0x0003e20008011000 */
[----:B------:R1:W-:Y:S01]  /*1b30*/  UTMALDG.4D [UR24], [UR38], desc[UR18] ;  /* 0x00001218260075b4 */ /* 0x0003e20008019000 */
[----:B------:R1:W-:Y:S01]  /*1b40*/  UTMALDG.4D [UR8], [UR20], desc[UR18] ;  /* 0x00001208140075b4 */ /* 0x0003e20008019000 */
[----:B------:R-:W-:Y:S01]  /*1b50*/  NOP ;  /* 0x0000000000007918 */ /* 0x000fe20000000000 */
.L_x_26:
[----:B-1----:R-:W-:Y:S05]  /*1b60*/  BSYNC.RECONVERGENT B0 ;  /* 0x0000000000007941 */ /* 0x002fea0003800200 */
.L_x_25:
[----:B------:R-:W-:Y:S01]  /*1b70*/  UIADD3 UR28, UPT, UPT, UR28, 0x1, URZ ;  /* 0x000000011c1c7890 */ /* 0x000fe2000fffe0ff */
[----:B------:R-:W-:Y:S01]  /*1b80*/  UMOV UR16, UR6 ;  /* 0x0000000600107c82 */ /* 0x000fe20008000000 */
[----:B------:R-:W-:Y:S02]  /*1b90*/  UMOV UR20, UR5 ;  /* 0x0000000500147c82 */ /* 0x000fe40008000000 */
[----:B------:R-:W-:-:S09]  /*1ba0*/  UISETP.NE.AND UP0, UPT, UR28, UR5, UPT ;  /* 0x000000051c00728c */ /* 0x000fd2000bf05270 */
[----:B------:R-:W-:Y:S05]  /*1bb0*/  BRA.U UP0, `(.L_x_27) ;  /* 0xfffffffd000c7547 */ /* 0x000fea000b83ffff */
.L_x_20:
[----:B------:R-:W-:Y:S01]  /*1bc0*/  ULEA UR8, UR6, UR4, 0x3 ;  /* 0x0000000406087291 */ /* 0x000fe2000f8e18ff */
[----:B------:R-:W-:Y:S01]  /*1bd0*/  SHF.L.U32 R2, R16, 0x1f, RZ ;  /* 0x0000001f10027819 */ /* 0x000fe200000006ff */
[----:B------:R-:W-:Y:S01]  /*1be0*/  @!P1 SYNCS.ARRIVE.TRANS64.A1T0 RZ, [UR4+0xb8], RZ ;  /* 0x0000b8ffffff99a7 */ /* 0x000fe20008100004 */
[----:B------:R-:W-:-:S06]  /*1bf0*/  UISETP.GT.AND UP0, UPT, UR22, UR15, UPT ;  /* 0x0000000f1600728c */ /* 0x000fcc000bf04270 */
[----:B------:R1:W1:Y:S03]  /*1c00*/  SYNCS.PHASECHK.TRANS64.TRYWAIT P1, [UR8+0x40], R2 ;  /* 0x00004002ff0075a7 */ /* 0x0002660008021108 */
[----:B------:R-:W-:Y:S05]  /*1c10*/  BRA.U !UP0, `(.L_x_28) ;  /* 0x0000000108fc7547 */ /* 0x000fea000b800000 */
[----:B------:R-:W-:Y:S01]  /*1c20*/  UIADD3 UR23, UPT, UPT, UR7, UR20, URZ ;  /* 0x0000001407177290 */ /* 0x000fe2000fffe0ff */
[----:B------:R-:W-:-:S11]  /*1c30*/  UMOV UR24, UR6 ;  /* 0x0000000600187c82 */ /* 0x000fd60008000000 */
.L_x_35:
[----:B------:R-:W-:Y:S01]  /*1c40*/  ULEA UR41, UR24, UR4, 0x3 ;  /* 0x0000000418297291 */ /* 0x000fe2000f8e18ff */
[----:B--2---:R-:W-:Y:S01]  /*1c50*/  @!P5 MOV R3, 0x6400 ;  /* 0x000064000003d802 */ /* 0x004fe20000000f00 */
[----:B-1----:R-:W-:Y:S10]  /*1c60*/  @P1 BRA `(.L_x_29) ;  /* 0x00000000000c1947 */ /* 0x002ff40003800000 */
[----:B------:R-:W-:-:S04]  /*1c70*/  SHF.L.U32 R4, R16, 0x1f, RZ ;  /* 0x0000001f10047819 */ /* 0x000fc800000006ff */
[----:B------:R-:W1:Y:S02]  /*1c80*/  SYNCS.PHASECHK.TRANS64.TRYWAIT P0, [UR41+0x40], R4 ;  /* 0x00004004ff0075a7 */ /* 0x000e640008001129 */
[----:B-1----:R-:W-:Y:S05]  /*1c90*/  @!P0 BRA `(.L_x_30) ;  /* 0x0000006400288947 */ /* 0x002fea0003800000 */
.L_x_29:
[----:B------:R2:W-:Y:S01]  /*1ca0*/  @!P5 SYNCS.ARRIVE.TRANS64 RZ, [UR41], R3 ;  /* 0x00000003ffffd9a7 */ /* 0x0005e20008000029 */
[----:B------:R-:W-:Y:S04]  /*1cb0*/  BSSY.RECONVERGENT B0, `(.L_x_31) ;  /* 0x0000003000007945 */ /* 0x000fe80003800200 */
[----:B------:R-:W-:Y:S05]  /*1cc0*/  @P4 BRA `(.L_x_32) ;  /* 0x0000000000044947 */ /* 0x000fea0003800000 */
[----:B------:R-:W-:Y:S05]  /*1cd0*/  BPT.TRAP 0x1 ;  /* 0x000000040000795c */ /* 0x000fea0000300000 */
.L_x_32:
[----:B------:R-:W-:Y:S05]  /*1ce0*/  BSYNC.RECONVERGENT B0 ;  /* 0x0000000000007941 */ /* 0x000fea0003800200 */
.L_x_31:
        /* <DEDUP_REMOVED lines=25> */
[----:B------:R-:W-:Y:S02]  /*1e80*/  UIADD3 UR8, UPT, UPT, UR8, 0x37400, URZ ;  /* 0x0003740008087890 */ /* 0x000fe4000fffe0ff */
[----:B------:R-:W-:Y:S01]  /*1e90*/  UIADD3.X UR39, UPT, UPT, URZ, UR31, URZ, UP0, !UPT ;  /* 0x0000001fff277290 */ /* 0x000fe200087fe4ff */
        /* <DEDUP_REMOVED lines=18> */
.L_x_34:
[----:B-1----:R-:W-:Y:S05]  /*1fc0*/  BSYNC.RECONVERGENT B0 ;  /* 0x0000000000007941 */ /* 0x002fea0003800200 */
.L_x_33:
[----:B------:R-:W-:Y:S01]  /*1fd0*/  UIADD3 UR20, UPT, UPT, UR20, 0x1, URZ ;  /* 0x0000000114147890 */ /* 0x000fe2000fffe0ff */
[----:B------:R-:W-:-:S03]  /*1fe0*/  UMOV UR24, UR6 ;  /* 0x0000000600187c82 */ /* 0x000fc60008000000 */
[----:B------:R-:W-:-:S09]  /*1ff0*/  UISETP.NE.AND UP0, UPT, UR20, UR23, UPT ;  /* 0x000000171400728c */ /* 0x000fd2000bf05270 */
[----:B------:R-:W-:Y:S05]  /*2000*/  BRA.U UP0, `(.L_x_35) ;  /* 0xfffffffd000c7547 */ /* 0x000fea000b83ffff */
.L_x_28:
[----:B-1----:R-:W-:Y:S01]  /*2010*/  LEA R2, R15, UR4, 0x3 ;  /* 0x000000040f027c11 */ /* 0x002fe2000f8e18ff */
[----:B------:R-:W-:Y:S01]  /*2020*/  NOP ;  /* 0x0000000000007918 */ /* 0x000fe20000000000 */
[----:B--2---:R-:W-:Y:S02]  /*2030*/  SHF.L.U32 R3, R13, 0x1f, RZ ;  /* 0x0000001f0d037819 */ /* 0x004fe400000006ff */
[----:B------:R-:W-:Y:S02]  /*2040*/  LEA R4, R15, UR4, 0x4 ;  /* 0x000000040f047c11 */ /* 0x000fe4000f8e20ff */
[----:B------:R-:W1:Y:S02]  /*2050*/  SYNCS.PHASECHK.TRANS64.TRYWAIT P0, [R2+URZ+0xc0], R3 ;  /* 0x0000c003020075a7 */ /* 0x000e6400080011ff */
[----:B-1----:R-:W-:Y:S05]  /*2060*/  @!P0 BRA `(.L_x_36) ;  /* 0x00000060004c8947 */ /* 0x002fea0003800000 */
.L_x_126:
[----:B------:R-:W2:Y:S01]  /*2070*/  LDS.128 R4, [R4+0x130] ;  /* 0x0001300004047984 */ /* 0x000ea20000000c00 */
[----:B---3--:R-:W-:Y:S01]  /*2080*/  ISETP.GE.AND P0, PT, R40, 0x1, PT ;  /* 0x000000012800780c */ /* 0x008fe20003f06270 */
[----:B-1----:R-:W-:Y:S01]  /*2090*/  VIADD R2, R2, 0xd0 ;  /* 0x000000d002027836 */ /* 0x002fe20000000000 */
[----:B------:R-:W-:Y:S01]  /*20a0*/  @!PT LDS RZ, [RZ] ;  /* 0x00000000fffff984 */ /* 0x000fe20000000800 */
[----:B------:R-:W-:Y:S01]  /*20b0*/  @!PT LDS RZ, [RZ] ;  /* 0x00000000fffff984 */ /* 0x000fe20000000800 */
[----:B------:R-:W-:Y:S01]  /*20c0*/  @!PT LDS RZ, [RZ] ;  /* 0x00000000fffff984 */ /* 0x000fe20000000800 */
[----:B------:R-:W-:Y:S01]  /*20d0*/  @!PT LDS RZ, [RZ] ;  /* 0x00000000fffff984 */ /* 0x000fe20000000800 */
[----:B------:R1:W-:Y:S06]  /*20e0*/  MEMBAR.ALL.CTA ;  /* 0x0000000000007992 */ /* 0x0003ec0000008000 */
[----:B-1----:R-:W1:Y:S01]  /*20f0*/  FENCE.VIEW.ASYNC.S ;  /* 0x00000000000073c6 */ /* 0x002e620000000000 */
[----:B------:R-:W-:-:S04]  /*2100*/  PRMT R2, RZ, 0x654, R2 ;  /* 0x00000654ff027816 */ /* 0x000fc80000000002 */
[----:B-1----:R1:W-:Y:S01]  /*2110*/  SYNCS.ARRIVE.TRANS64.RED.A1T0 RZ, [R2+URZ], RZ ;  /* 0x000000ff02ff79a7 */ /* 0x0023e200081004ff */
[----:B--2---:R-:W-:-:S13]  /*2120*/  LOP3.LUT P2, RZ, R6, 0x1, RZ, 0xc0, !PT ;  /* 0x0000000106ff7812 */ /* 0x004fda000784c0ff */
[----:B------:R-:W-:Y:S01]  /*2130*/  @P2 SHF.R.U32.HI R3, RZ, 0x10, R5 ;  /* 0x00000010ff032819 */ /* 0x000fe20000011605 */
[----:B------:R-:W-:Y:S01]  /*2140*/  VOTEU.ANY UP0, P2 ;  /* 0x0000000000ff7886 */ /* 0x000fe20001000100 */
[----:B------:R-:W-:Y:S02]  /*2150*/  @P2 MOV R10, R4 ;  /* 0x00000004000a2202 */ /* 0x000fe40000000f00 */
[----:B------:R-:W-:Y:S02]  /*2160*/  @P2 R2UR.BROADCAST UR8, R3 ;  /* 0x00000000030822ca */ /* 0x000fe400008e0000 */
[----:B------:R-:W-:-:S11]  /*2170*/  @P2 LOP3.LUT R9, R5, 0xffff, RZ, 0xc0, !PT ;  /* 0x0000ffff05092812 */ /* 0x000fd600078ec0ff */
[----:B------:R-:W-:Y:S01]  /*2180*/  @UP0 UMOV UR44, UR8 ;  /* 0x00000008002c0c82 */ /* 0x000fe20008000000 */
[----:B-1----:R-:W-:Y:S05]  /*2190*/  @!P0 BRA `(.L_x_37) ;  /* 0x0000000000b88947 */ /* 0x002fea0003800000 */
[----:B------:R-:W4:Y:S01]  /*21a0*/  LDC.64 R4, c[0x0][0xf18] ;  /* 0x0003c600ff047b82 */ /* 0x000f220000000a00 */
[----:B------:R-:W-:-:S07]  /*21b0*/  ISETP.NE.AND P3, PT, R40, 0x1, PT ;  /* 0x000000012800780c */ /* 0x000fce0003f65270 */
[----:B------:R-:W1:Y:S08]  /*21c0*/  LDC.64 R6, c[0x0][0xf10] ;  /* 0x0003c400ff067b82 */ /* 0x000e700000000a00 */
[----:B------:R-:W2:Y:S08]  /*21d0*/  LDC R14, c[0x0][0xf20] ;  /* 0x0003c800ff0e7b82 */ /* 0x000eb00000000800 */
[----:B------:R-:W3:Y:S01]  /*21e0*/  LDC R17, c[0x0][0xf0c] ;  /* 0x0003c300ff117b82 */ /* 0x000ee20000000800 */
[----:B----4-:R-:W-:Y:S01]  /*21f0*/  IMAD.HI.U32 R19, R0, R5, RZ ;  /* 0x0000000500137227 */ /* 0x010fe200078e00ff */
[----:B------:R-:W-:-:S03]  /*2200*/  ISETP.NE.AND P0, PT, R4, 0x1, PT ;  /* 0x000000010400780c */ /* 0x000fc60003f05270 */
[----:B------:R-:W-:-:S03]  /*2210*/  IMAD.HI.U32 R5, R9, R5, RZ ;  /* 0x0000000509057227 */ /* 0x000fc600078e00ff */
[----:B------:R-:W4:Y:S01]  /*2220*/  LDC.64 R2, c[0x0][0xf28] ;  /* 0x0003ca00ff027b82 */ /* 0x000f220000000a00 */
[----:B-1----:R-:W-:-:S04]  /*2230*/  IMAD.HI.U32 R20, R8, R6, RZ ;  /* 0x0000000608147227 */ /* 0x002fc800078e00ff */
[----:B------:R-:W-:Y:S01]  /*2240*/  IMAD.HI.U32 R21, R10, R6, RZ ;  /* 0x000000060a157227 */ /* 0x000fe200078e00ff */
[----:B------:R-:W-:Y:S02]  /*2250*/  SHF.R.U32.HI R20, RZ, R7, R20 ;  /* 0x00000007ff147219 */ /* 0x000fe40000011614 */
[-C--:B--2---:R-:W-:Y:S02]  /*2260*/  SHF.R.U32.HI R19, RZ, R14.reuse, R19 ;  /* 0x0000000eff137219 */ /* 0x084fe40000011613 */
[----:B------:R-:W-:Y:S02]  /*2270*/  SHF.R.U32.HI R5, RZ, R14, R5 ;  /* 0x0000000eff057219 */ /* 0x000fe40000011605 */
[----:B------:R-:W-:Y:S02]  /*2280*/  SEL R19, R0, R19, !P0 ;  /* 0x0000001300137207 */ /* 0x000fe40004000000 */
[----:B------:R-:W-:Y:S02]  /*2290*/  SHF.R.U32.HI R21, RZ, R7, R21 ;  /* 0x00000007ff157219 */ /* 0x000fe40000011615 */
[----:B---3--:R-:W-:-:S02]  /*22a0*/  ISETP.NE.AND P1, PT, R17, 0x1, PT ;  /* 0x000000011100780c */ /* 0x008fc40003f25270 */
[----:B------:R-:W-:Y:S02]  /*22b0*/  SEL R5, R9, R5, !P0 ;  /* 0x0000000509057207 */ /* 0x000fe40004000000 */
[----:B------:R-:W-:Y:S02]  /*22c0*/  SEL R20, R8, R20, !P1 ;  /* 0x0000001408147207 */ /* 0x000fe40004800000 */
[----:B------:R-:W-:Y:S01]  /*22d0*/  SEL R21, R10, R21, !P1 ;  /* 0x000000150a157207 */ /* 0x000fe20004800000 */
[----:B----4-:R-:W-:-:S04]  /*22e0*/  IMAD.HI.U32 R18, R19, R2, RZ ;  /* 0x0000000213127227 */ /* 0x010fc800078e00ff */
[----:B------:R-:W-:Y:S01]  /*22f0*/  IMAD.HI.U32 R6, R20, R2, RZ ;  /* 0x0000000214067227 */ /* 0x000fe200078e00ff */
[----:B------:R-:W-:-:S04]  /*2300*/  @P3 SHF.R.U32.HI R19, RZ, R3, R18 ;  /* 0x00000003ff133219 */ /* 0x000fc80000011612 */
[----:B------:R-:W-:Y:S01]  /*2310*/  @P3 SHF.R.U32.HI R20, RZ, R3, R6 ;  /* 0x00000003ff143219 */ /* 0x000fe20000011606 */
[----:B------:R-:W-:-:S04]  /*2320*/  IMAD R19, R40, R19, RZ ;  /* 0x0000001328137224 */ /* 0x000fc800078e02ff */
        /* <DEDUP_REMOVED lines=8> */
[----:B------:R-:W-:Y:S02]  /*23b0*/  @!P0 SHF.R.U32.HI R3, RZ, R3, R7 ;  /* 0x00000003ff038219 */ /* 0x000fe40000011607 */
[----:B------:R-:W-:Y:S01]  /*23c0*/  IADD3 R7, PT, PT, -R5, RZ, RZ ;  /* 0x000000ff05077210 */ /* 0x000fe20007ffe1ff */
[----:B------:R-:W-:Y:S01]  /*23d0*/  IMAD R2, R40, R2, R5 ;  /* 0x0000000228027224 */ /* 0x000fe200078e0205 */
[----:B------:R-:W-:-:S03]  /*23e0*/  @!P0 SEL R3, R21, R3, !P3 ;  /* 0x0000000315038207 */ /* 0x000fc60005800000 */
[----:B------:R-:W-:Y:S02]  /*23f0*/  IMAD R7, R4, R7, R9 ;  /* 0x0000000704077224 */ /* 0x000fe400078e0209 */
[--C-:B------:R-:W-:Y:S02]  /*2400*/  @!P0 IMAD.IADD R6, R6, 0x1, -R3.reuse ;  /* 0x0000000106068824 */ /* 0x100fe400078e0a03 */
[----:B------:R-:W-:Y:S01]  /*2410*/  @!P0 IMAD R3, R2, R20, R3 ;  /* 0x0000001402038224 */ /* 0x000fe200078e0203 */
[----:B------:R-:W-:Y:S01]  /*2420*/  IADD3 R2, PT, PT, -R21, RZ, RZ ;  /* 0x000000ff15027210 */ /* 0x000fe20007ffe1ff */
[----:B------:R-:W-:Y:S02]  /*2430*/  @!P0 IMAD R5, R40, R6, R21 ;  /* 0x0000000628058224 */ /* 0x000fe400078e0215 */
[----:B------:R-:W-:Y:S02]  /*2440*/  @!P0 IMAD.MOV.U32 R21, RZ, RZ, R3 ;  /* 0x000000ffff158224 */ /* 0x000fe400078e0003 */
[----:B------:R-:W-:-:S02]  /*2450*/  IMAD R2, R17, R2, R10 ;  /* 0x0000000211027224 */ /* 0x000fc400078e020a */
[----:B------:R-:W-:Y:S02]  /*2460*/  IMAD R9, R5, R4, R7 ;  /* 0x0000000405097224 */ /* 0x000fe400078e0207 */
[----:B------:R-:W-:Y:S02]  /*2470*/  IMAD R10, R21, R17, R2 ;  /* 0x00000011150a7224 */ /* 0x000fe400078e0202 */
.L_x_37:
[----:B------:R-:W1:Y:S02]  /*2480*/  LDCU UR8, c[0x0][0xf30] ;  /* 0x0001e600ff0877ac */ /* 0x000e640008000800 */
[----:B-1----:R-:W-:-:S09]  /*2490*/  UISETP.NE.AND UP0, UPT, UR8, 0x1, UPT ;  /* 0x000000010800788c */ /* 0x002fd2000bf05270 */
[----:B------:R-:W-:Y:S05]  /*24a0*/  BRA.U UP0, `(.L_x_38) ;  /* 0x0000000100407547 */ /* 0x000fea000b800000 */
[----:B------:R-:W1:Y:S08]  /*24b0*/  LDC.64 R4, c[0x0][0xf10] ;  /* 0x0003c400ff047b82 */ /* 0x000e700000000a00 */
[----:B------:R-:W2:Y:S08]  /*24c0*/  LDC.64 R2, c[0x0][0xf18] ;  /* 0x0003c600ff027b82 */ /* 0x000eb00000000a00 */
[----:B------:R-:W3:Y:S08]  /*24d0*/  LDC R6, c[0x0][0xf20] ;  /* 0x0003c800ff067b82 */ /* 0x000ef00000000800 */
[----:B------:R-:W4:Y:S01]  /*24e0*/  LDC R7, c[0x0][0xf0c] ;  /* 0x0003c300ff077b82 */ /* 0x000f220000000800 */
[----:B-1----:R-:W-:-:S05]  /*24f0*/  IMAD.HI.U32 R4, R10, R4, RZ ;  /* 0x000000040a047227 */ /* 0x002fca00078e00ff */
[----:B------:R-:W-:Y:S01]  /*2500*/  SHF.R.U32.HI R4, RZ, R5, R4 ;  /* 0x00000005ff047219 */ /* 0x000fe20000011604 */
[----:B--2---:R-:W-:Y:S01]  /*2510*/  IMAD.HI.U32 R3, R9, R3, RZ ;  /* 0x0000000309037227 */ /* 0x004fe200078e00ff */
[----:B------:R-:W-:-:S04]  /*2520*/  ISETP.NE.AND P0, PT, R2, 0x1, PT ;  /* 0x000000010200780c */ /* 0x000fc80003f05270 */
[----:B---3--:R-:W-:-:S04]  /*2530*/  SHF.R.U32.HI R3, RZ, R6, R3 ;  /* 0x00000006ff037219 */ /* 0x008fc80000011603 */
[----:B------:R-:W-:Y:S02]  /*2540*/  SEL R3, R9, R3, !P0 ;  /* 0x0000000309037207 */ /* 0x000fe40004000000 */
[----:B----4-:R-:W-:-:S04]  /*2550*/  ISETP.NE.AND P1, PT, R7, 0x1, PT ;  /* 0x000000010700780c */ /* 0x010fc80003f25270 */
[----:B------:R-:W-:-:S05]  /*2560*/  SEL R4, R10, R4, !P1 ;  /* 0x000000040a047207 */ /* 0x000fca0004800000 */
[----:B------:R-:W-:Y:S02]  /*2570*/  IMAD.IADD R5, R3, 0x1, -R4 ;  /* 0x0000000103057824 */ /* 0x000fe400078e0a04 */
[----:B------:R-:W-:Y:S02]  /*2580*/  IMAD.IADD R3, R4, 0x1, -R3 ;  /* 0x0000000104037824 */ /* 0x000fe400078e0a03 */
[----:B------:R-:W-:Y:S02]  /*2590*/  IMAD R10, R5, R7, R10 ;  /* 0x00000007050a7224 */ /* 0x000fe400078e020a */
[----:B------:R-:W-:-:S07]  /*25a0*/  IMAD R9, R3, R2, R9 ;  /* 0x0000000203097224 */ /* 0x000fce00078e0209 */
.L_x_38:
[----:B------:R-:W-:Y:S01]  /*25b0*/  VIADD R15, R15, 0x1 ;  /* 0x000000010f0f7836 */ /* 0x000fe20000000000 */
[----:B------:R-:W-:Y:S01]  /*25c0*/  PLOP3.LUT P1, PT, PT, PT, PT, 0x80, 0x8 ;  /* 0x000000000008781c */ /* 0x000fe20003f2f070 */
[----:B------:R-:W-:Y:S02]  /*25d0*/  IMAD.IADD R2, R10, 0x1, R87 ;  /* 0x000000010a027824 */ /* 0x000fe400078e0257 */
[----:B------:R-:W-:Y:S01]  /*25e0*/  IMAD.IADD R14, R9, 0x1, R86 ;  /* 0x00000001090e7824 */ /* 0x000fe200078e0256 */
[C---:B------:R-:W-:Y:S02]  /*25f0*/  ISETP.NE.AND P0, PT, R15.reuse, 0x2, PT ;  /* 0x000000020f00780c */ /* 0x040fe40003f05270 */
[----:B------:R-:W-:Y:S02]  /*2600*/  R2UR UR27, R2 ;  /* 0x00000000021b72ca */ /* 0x000fe400000e0000 */
[----:B------:R-:W-:Y:S02]  /*2610*/  SEL R2, RZ, 0x1, P0 ;  /* 0x00000001ff027807 */ /* 0x000fe40000000000 */
[----:B------:R-:W-:-:S02]  /*2620*/  SEL R15, R15, RZ, P0 ;  /* 0x000000ff0f0f7207 */ /* 0x000fc40000000000 */
[----:B------:R-:W-:Y:S01]  /*2630*/  LOP3.LUT R13, R13, R2, RZ, 0x3c, !PT ;  /* 0x000000020d0d7212 */ /* 0x000fe200078e3cff */
[----:B------:R-:W-:Y:S08]  /*2640*/  @P2 BRA `(.L_x_39) ;  /* 0xffffffec00e82947 */ /* 0x000ff0000383ffff */
[----:B------:R-:W-:Y:S01]  /*2650*/  UIADD3 UR4, UPT, UPT, UR4, 0x40, URZ ;  /* 0x0000004004047890 */ /* 0x000fe2000fffe0ff */
[----:B------:R-:W-:-:S03]  /*2660*/  SHF.L.U32 R2, R16, 0x1f, RZ ;  /* 0x0000001f10027819 */ /* 0x000fc600000006ff */
[----:B------:R-:W-:-:S09]  /*2670*/  ULEA UR5, UR6, UR4, 0x3 ;  /* 0x0000000406057291 */ /* 0x000fd2000f8e18ff */
[----:B------:R-:W1:Y:S02]  /*2680*/  SYNCS.PHASECHK.TRANS64.TRYWAIT P0, [UR5], R2 ;  /* 0x00000002ff0075a7 */ /* 0x000e640008001105 */
[----:B-1----:R-:W-:Y:S05]  /*2690*/  @!P0 BRA `(.L_x_40) ;  /* 0x0000005800d48947 */ /* 0x002fea0003800000 */
.L_x_128:
[----:B------:R-:W-:-:S04]  /*26a0*/  UIADD3 UR6, UPT, UPT, UR6, 0x1, URZ ;  /* 0x0000000106067890 */ /* 0x000fc8000fffe0ff */
[----:B------:R-:W-:-:S04]  /*26b0*/  UISETP.NE.AND UP0, UPT, UR6, 0x8, UPT ;  /* 0x000000080600788c */ /* 0x000fc8000bf05270 */
[----:B------:R-:W-:Y:S02]  /*26c0*/  USEL UR7, URZ, 0x1, UP0 ;  /* 0x00000001ff077887 */ /* 0x000fe40008000000 */
[----:B------:R-:W-:-:S04]  /*26d0*/  USEL UR6, UR6, URZ, UP0 ;  /* 0x000000ff06067287 */ /* 0x000fc80008000000 */
[----:B------:R-:W-:Y:S01]  /*26e0*/  ULEA UR5, UR6, UR4, 0x3 ;  /* 0x0000000406057291 */ /* 0x000fe2000f8e18ff */
[----:B-1----:R-:W-:-:S04]  /*26f0*/  LOP3.LUT R2, R16, UR7, RZ, 0x3c, !PT ;  /* 0x0000000710027c12 */ /* 0x002fc8000f8e3cff */
[----:B------:R-:W-:-:S04]  /*2700*/  SHF.L.U32 R3, R2, 0x1f, RZ ;  /* 0x0000001f02037819 */ /* 0x000fc800000006ff */
[----:B------:R-:W1:Y:S02]  /*2710*/  SYNCS.PHASECHK.TRANS64.TRYWAIT P0, [UR5], R3 ;  /* 0x00000003ff0075a7 */ /* 0x000e640008001105 */
[----:B-1----:R-:W-:Y:S05]  /*2720*/  @!P0 BRA `(.L_x_41) ;  /* 0x0000005800c88947 */ /* 0x002fea0003800000 */
.L_x_130:
[----:B------:R-:W-:-:S04]  /*2730*/  UIADD3 UR6, UPT, UPT, UR6, 0x1, URZ ;  /* 0x0000000106067890 */ /* 0x000fc8000fffe0ff */
[----:B------:R-:W-:-:S04]  /*2740*/  UISETP.NE.AND UP0, UPT, UR6, 0x8, UPT ;  /* 0x000000080600788c */ /* 0x000fc8000bf05270 */
[----:B------:R-:W-:Y:S02]  /*2750*/  USEL UR7, URZ, 0x1, UP0 ;  /* 0x00000001ff077887 */ /* 0x000fe40008000000 */
[----:B------:R-:W-:-:S04]  /*2760*/  USEL UR6, UR6, URZ, UP0 ;  /* 0x000000ff06067287 */ /* 0x000fc80008000000 */
[----:B------:R-:W-:Y:S01]  /*2770*/  ULEA UR5, UR6, UR4, 0x3 ;  /* 0x0000000406057291 */ /* 0x000fe2000f8e18ff */
[----:B------:R-:W-:-:S04]  /*2780*/  LOP3.LUT R2, R2, UR7, RZ, 0x3c, !PT ;  /* 0x0000000702027c12 */ /* 0x000fc8000f8e3cff */
[----:B-1----:R-:W-:-:S04]  /*2790*/  SHF.L.U32 R3, R2, 0x1f, RZ ;  /* 0x0000001f02037819 */ /* 0x002fc800000006ff */
[----:B------:R-:W1:Y:S02]  /*27a0*/  SYNCS.PHASECHK.TRANS64.TRYWAIT P0, [UR5], R3 ;  /* 0x00000003ff0075a7 */ /* 0x000e640008001105 */
[----:B-1----:R-:W-:Y:S05]  /*27b0*/  @!P0 BRA `(.L_x_42) ;  /* 0x0000005800bc8947 */ /* 0x002fea0003800000 */
.L_x_132:
        /* <DEDUP_REMOVED lines=9> */
.L_x_134:
        /* <DEDUP_REMOVED lines=9> */
.L_x_136:
        /* <DEDUP_REMOVED lines=9> */
.L_x_138:
        /* <DEDUP_REMOVED lines=9> */
.L_x_140:
[----:B------:R-:W-:-:S04]  /*2a00*/  UIADD3 UR6, UPT, UPT, UR6, 0x1, URZ ;  /* 0x0000000106067890 */ /* 0x000fc8000fffe0ff */
[----:B------:R-:W-:-:S04]  /*2a10*/  UISETP.NE.AND UP0, UPT, UR6, 0x8, UPT ;  /* 0x000000080600788c */ /* 0x000fc8000bf05270 */
[----:B------:R-:W-:Y:S02]  /*2a20*/  USEL UR5, URZ, 0x1, UP0 ;  /* 0x00000001ff057887 */ /* 0x000fe40008000000 */
[----:B------:R-:W-:-:S04]  /*2a30*/  USEL UR6, UR6, URZ, UP0 ;  /* 0x000000ff06067287 */ /* 0x000fc80008000000 */
[----:B------:R-:W-:Y:S01]  /*2a40*/  ULEA UR6, UR6, UR4, 0x3 ;  /* 0x0000000406067291 */ /* 0x000fe2000f8e18ff */
[----:B------:R-:W-:-:S04]  /*2a50*/  LOP3.LUT R2, R2, UR5, RZ, 0x3c, !PT ;  /* 0x0000000502027c12 */ /* 0x000fc8000f8e3cff */
[----:B------:R-:W-:Y:S01]  /*2a60*/  SHF.L.U32 R2, R2, 0x1f, RZ ;  /* 0x0000001f02027819 */ /* 0x000fe200000006ff */
[----:B-1--4-:R-:W-:-:S07]  /*2a70*/  IMAD.U32 R0, RZ, RZ, UR6 ;  /* 0x00000006ff007e24 */ /* 0x012fce000f8e00ff */
.L_x_47:
[----:B-1----:R1:W2:Y:S02]  /*2a80*/  SYNCS.PHASECHK.TRANS64.TRYWAIT P0, [R0+URZ], R2 ;  /* 0x00000002000075a7 */ /* 0x0022a400080011ff */
[----:B--2---:R-:W-:Y:S05]  /*2a90*/  @!P0 NANOSLEEP.SYNCS 0x989680 ;  /* 0x009896800000895d */ /* 0x004fea0003900000 */
[----:B------:R-:W2:Y:S02]  /*2aa0*/  @!P0 SYNCS.PHASECHK.TRANS64 P0, [R0+URZ], R2 ;  /* 0x00000002000085a7 */ /* 0x000ea400080010ff */
[----:B--2---:R-:W-:Y:S05]  /*2ab0*/  @P0 EXIT ;  /* 0x000000000000094d */ /* 0x004fea0003800000 */
[----:B------:R-:W-:Y:S05]  /*2ac0*/  BRA `(.L_x_47) ;  /* 0xfffffffc00ec7947 */ /* 0x000fea000383ffff */
.L_x_17:
[----:B------:R-:W-:-:S04]  /*2ad0*/  UISETP.NE.AND UP1, UPT, UR45, URZ, UPT ;  /* 0x000000ff2d00728c */ /* 0x000fc8000bf25270 */
[----:B------:R-:W-:-:S09]  /*2ae0*/  UISETP.NE.OR UP1, UPT, UR8, 0x1, UP1 ;  /* 0x000000010800788c */ /* 0x000fd20008f25670 */
[----:B------:R-:W-:Y:S05]  /*2af0*/  BRA.U UP1, `(.L_x_48) ;  /* 0x0000000501487547 */ /* 0x000fea000b800000 */
[----:B------:R-:W-:Y:S01]  /*2b00*/  ISETP.NE.AND P2, PT, R2, RZ, PT ;  /* 0x000000ff0200720c */ /* 0x000fe20003f45270 */
[----:B------:R-:W-:Y:S01]  /*2b10*/  IMAD.MOV.U32 R12, RZ, RZ, 0x1 ;  /* 0x00000001ff0c7424 */ /* 0x000fe200078e00ff */
[----:B------:R-:W-:Y:S02]  /*2b20*/  CS2R R10, SRZ ;  /* 0x00000000000a7805 */ /* 0x000fe4000001ff00 */
[----:B------:R-:W-:Y:S01]  /*2b30*/  CS2R R8, SRZ ;  /* 0x0000000000087805 */ /* 0x000fe2000001ff00 */
[----:B------:R-:W-:Y:S01]  /*2b40*/  UMOV UR4, 0x400 ;  /* 0x0000040000047882 */ /* 0x000fe20000000000 */
[----:B------:R-:W-:Y:S01]  /*2b50*/  UMOV UR6, URZ ;  /* 0x000000ff00067c82 */ /* 0x000fe20008000000 */
[----:B------:R-:W-:-:S12]  /*2b60*/  ULEA UR45, UR45, UR4, 0x18 ;  /* 0x000000042d2d7291 */ /* 0x000fd8000f8ec0ff */
.L_x_52:
[----:B------:R-:W-:Y:S02]  /*2b70*/  LEA R0, R8, UR45, 0x3 ;  /* 0x0000002d08007c11 */ /* 0x000fe4000f8e18ff */
[----:B------:R-:W-:-:S03]  /*2b80*/  SHF.L.U32 R4, R9, 0x1f, RZ ;  /* 0x0000001f09047819 */ /* 0x000fc600000006ff */
[----:B------:R-:W-:Y:S01]  /*2b90*/  VIADD R5, R0, 0x110 ;  /* 0x0000011000057836 */ /* 0x000fe20000000000 */
[----:B------:R-:W1:Y:S02]  /*2ba0*/  SYNCS.PHASECHK.TRANS64.TRYWAIT P0, [R0+URZ+0x100], R4 ;  /* 0x00010004000075a7 */ /* 0x000e6400080011ff */
[----:B-1----:R-:W-:Y:S05]  /*2bb0*/  @!P0 BRA `(.L_x_49) ;  /* 0x0000005800348947 */ /* 0x002fea0003800000 */
.L_x_141:
[----:B------:R-:W-:Y:S01]  /*2bc0*/  ULEA UR5, UR6, UR45, 0x3 ;  /* 0x0000002d06057291 */ /* 0x000fe2000f8e18ff */
[----:B-1----:R-:W-:Y:S01]  /*2bd0*/  PRMT R0, RZ, 0x654, R5 ;  /* 0x00000654ff007816 */ /* 0x002fe20000000005 */
[----:B------:R-:W-:Y:S01]  /*2be0*/  @!P2 IMAD.MOV.U32 R4, RZ, RZ, 0x10 ;  /* 0x00000010ff04a424 */ /* 0x000fe200078e00ff */
[----:B------:R-:W-:Y:S01]  /*2bf0*/  SHF.L.U32 R5, R12, 0x1f, RZ ;  /* 0x0000001f0c057819 */ /* 0x000fe200000006ff */
[----:B------:R-:W-:Y:S01]  /*2c00*/  UIADD3 UR4, UPT, UPT, UR5, 0xc0, URZ ;  /* 0x000000c005047890 */ /* 0x000fe2000fffe0ff */
[----:B------:R1:W-:Y:S05]  /*2c10*/  SYNCS.ARRIVE.TRANS64.RED.A1T0 RZ, [R0+URZ], RZ ;  /* 0x000000ff00ff79a7 */ /* 0x0003ea00081004ff */
[----:B------:R-:W-:Y:S01]  /*2c20*/  IMAD.U32 R6, RZ, RZ, UR4 ;  /* 0x00000004ff067e24 */ /* 0x000fe2000f8e00ff */
[----:B------:R-:W2:Y:S04]  /*2c30*/  SYNCS.PHASECHK.TRANS64.TRYWAIT P0, [UR5+0xd0], R5 ;  /* 0x0000d005ff0075a7 */ /* 0x000ea80008001105 */
[----:B------:R-:W-:Y:S01]  /*2c40*/  PRMT R6, R2, 0x654, R6 ;  /* 0x0000065402067816 */ /* 0x000fe20000000006 */
[----:B-12---:R-:W-:Y:S06]  /*2c50*/  @!P0 BRA `(.L_x_50) ;  /* 0x0000005800208947 */ /* 0x006fec0003800000 */
.L_x_143:
[----:B------:R-:W-:Y:S01]  /*2c60*/  ULEA UR4, UR6, UR45, 0x4 ;  /* 0x0000002d06047291 */ /* 0x000fe2000f8e20ff */
[----:B------:R-:W-:Y:S01]  /*2c70*/  SEL R3, R6, R3, !P2 ;  /* 0x0000000306037207 */ /* 0x000fe20005000000 */
[----:B------:R-:W-:Y:S01]  /*2c80*/  UIADD3 UR5, UPT, UPT, UR5, 0xc0, URZ ;  /* 0x000000c005057890 */ /* 0x000fe2000fffe0ff */
[----:B-1----:R-:W-:Y:S01]  /*2c90*/  LEA R0, R11, UR45, 0x3 ;  /* 0x0000002d0b007c11 */ /* 0x002fe2000f8e18ff */
[----:B------:R-:W-:Y:S01]  /*2ca0*/  UIADD3 UR4, UPT, UPT, UR4, 0x130, URZ ;  /* 0x0000013004047890 */ /* 0x000fe2000fffe0ff */
[----:B------:R1:W-:Y:S01]  /*2cb0*/  @!P2 SYNCS.ARRIVE.TRANS64.RED RZ, [R3+URZ], R4 ;  /* 0x0000000403ffa9a7 */ /* 0x0003e200080004ff */
[----:B------:R-:W-:Y:S01]  /*2cc0*/  UIADD3 UR6, UPT, UPT, UR6, 0x1, URZ ;  /* 0x0000000106067890 */ /* 0x000fe2000fffe0ff */
[----:B------:R-:W-:-:S03]  /*2cd0*/  VIADD R8, R8, 0x1 ;  /* 0x0000000108087836 */ /* 0x000fc60000000000 */
[----:B------:R-:W-:Y:S02]  /*2ce0*/  UISETP.NE.AND UP0, UPT, UR6, 0x2, UPT ;  /* 0x000000020600788c */ /* 0x000fe4000bf05270 */
[----:B------:R-:W-:Y:S01]  /*2cf0*/  ISETP.NE.AND P0, PT, R8, 0x2, PT ;  /* 0x000000020800780c */ /* 0x000fe20003f05270 */
[----:B------:R-:W-:Y:S06]  /*2d00*/  UGETNEXTWORKID.BROADCAST [UR4], [UR5] ;  /* 0x00000000040073ca */ /* 0x000fec0008000100 */
[----:B------:R-:W-:Y:S02]  /*2d10*/  USEL UR4, URZ, 0x1, UP0 ;  /* 0x00000001ff047887 */ /* 0x000fe40008000000 */
[----:B------:R-:W-:-:S04]  /*2d20*/  USEL UR6, UR6, URZ, UP0 ;  /* 0x000000ff06067287 */ /* 0x000fc80008000000 */
[----:B------:R-:W-:Y:S02]  /*2d30*/  LOP3.LUT R12, R12, UR4, RZ, 0x3c, !PT ;  /* 0x000000040c0c7c12 */ /* 0x000fe4000f8e3cff */
[----:B-1----:R-:W-:-:S04]  /*2d40*/  SHF.L.U32 R4, R10, 0x1f, RZ ;  /* 0x0000001f0a047819 */ /* 0x002fc800000006ff */
[----:B------:R-:W1:Y:S02]  /*2d50*/  SYNCS.PHASECHK.TRANS64.TRYWAIT P1, [R0+URZ+0xc0], R4 ;  /* 0x0000c004000075a7 */ /* 0x000e6400080211ff */
[----:B-1----:R-:W-:Y:S05]  /*2d60*/  @!P1 BRA `(.L_x_51) ;  /* 0x0000005400f49947 */ /* 0x002fea0003800000 */
.L_x_144:
[C---:B-1----:R-:W-:Y:S01]  /*2d70*/  LEA R4, R11.reuse, UR45, 0x4 ;  /* 0x0000002d0b047c11 */ /* 0x042fe2000f8e20ff */
[----:B------:R-:W-:Y:S01]  /*2d80*/  VIADD R0, R0, 0xd0 ;  /* 0x000000d000007836 */ /* 0x000fe20000000000 */
[----:B------:R-:W-:Y:S01]  /*2d90*/  SEL R8, R8, RZ, P0 ;  /* 0x000000ff08087207 */ /* 0x000fe20000000000 */
[----:B------:R-:W-:-:S03]  /*2da0*/  VIADD R11, R11, 0x1 ;  /* 0x000000010b0b7836 */ /* 0x000fc60000000000 */
[----:B------:R-:W1:Y:S01]  /*2db0*/  LDS.128 R4, [R4+0x130] ;  /* 0x0001300004047984 */ /* 0x000e620000000c00 */
[----:B------:R-:W-:Y:S02]  /*2dc0*/  PRMT R0, RZ, 0x654, R0 ;  /* 0x00000654ff007816 */ /* 0x000fe40000000000 */
[C---:B------:R-:W-:Y:S01]  /*2dd0*/  ISETP.NE.AND P1, PT, R11.reuse, 0x2, PT ;  /* 0x000000020b00780c */ /* 0x040fe20003f25270 */
[----:B------:R-:W-:Y:S01]  /*2de0*/  @!PT LDS RZ, [RZ] ;  /* 0x00000000fffff984 */ /* 0x000fe20000000800 */
[----:B------:R-:W-:Y:S01]  /*2df0*/  @!PT LDS RZ, [RZ] ;  /* 0x00000000fffff984 */ /* 0x000fe20000000800 */
[----:B------:R-:W-:Y:S01]  /*2e00*/  @!PT LDS RZ, [RZ] ;  /* 0x00000000fffff984 */ /* 0x000fe20000000800 */
[----:B------:R-:W-:Y:S01]  /*2e10*/  @!PT LDS RZ, [RZ] ;  /* 0x00000000fffff984 */ /* 0x000fe20000000800 */
[----:B------:R2:W-:Y:S06]  /*2e20*/  MEMBAR.ALL.CTA ;  /* 0x0000000000007992 */ /* 0x0005ec0000008000 */
[----:B--2---:R-:W2:Y:S01]  /*2e30*/  FENCE.VIEW.ASYNC.S ;  /* 0x00000000000073c6 */ /* 0x004ea20000000000 */
[----:B------:R-:W-:Y:S01]  /*2e40*/  SEL R11, R11, RZ, P1 ;  /* 0x000000ff0b0b7207 */ /* 0x000fe20000800000 */
[----:B--2---:R2:W-:Y:S01]  /*2e50*/  SYNCS.ARRIVE.TRANS64.RED.A1T0 RZ, [R0+URZ], RZ ;  /* 0x000000ff00ff79a7 */ /* 0x0045e200081004ff */
[----:B-1----:R-:W-:-:S02]  /*2e60*/  LOP3.LUT P3, RZ, R6, 0x1, RZ, 0xc0, !PT ;  /* 0x0000000106ff7812 */ /* 0x002fc4000786c0ff */
[----:B------:R-:W-:-:S04]  /*2e70*/  SEL R4, RZ, 0x1, P1 ;  /* 0x00000001ff047807 */ /* 0x000fc80000800000 */
[----:B------:R-:W-:Y:S02]  /*2e80*/  LOP3.LUT R10, R10, R4, RZ, 0x3c, !PT ;  /* 0x000000040a0a7212 */ /* 0x000fe400078e3cff */
[----:B--2---:R-:W-:-:S04]  /*2e90*/  SEL R0, RZ, 0x1, P0 ;  /* 0x00000001ff007807 */ /* 0x004fc80000000000 */
[----:B------:R-:W-:Y:S01]  /*2ea0*/  LOP3.LUT R9, R9, R0, RZ, 0x3c, !PT ;  /* 0x0000000009097212 */ /* 0x000fe200078e3cff */
[----:B------:R-:W-:Y:S06]  /*2eb0*/  @P3 BRA `(.L_x_52) ;  /* 0xfffffffc002c3947 */ /* 0x000fec000383ffff */
[----:B------:R-:W-:Y:S01]  /*2ec0*/  ULEA UR5, UR6, UR45, 0x3 ;  /* 0x0000002d06057291 */ /* 0x000fe2000f8e18ff */
[----:B------:R-:W-:-:S08]  /*2ed0*/  SHF.L.U32 R2, R12, 0x1f, RZ ;  /* 0x0000001f0c027819 */ /* 0x000fd000000006ff */
[----:B------:R-:W1:Y:S02]  /*2ee0*/  SYNCS.PHASECHK.TRANS64 P0, [UR5+0xd0], R2 ;  /* 0x0000d002ff0075a7 */ /* 0x000e640008001005 */
[----:B-1----:R-:W-:Y:S05]  /*2ef0*/  @P0 BRA `(.L_x_53) ;  /* 0x0000000000080947 */ /* 0x002fea0003800000 */
[----:B------:R-:W1:Y:S02]  /*2f00*/  SYNCS.PHASECHK.TRANS64.TRYWAIT P0, [UR5+0xd0], R2 ;  /* 0x0000d002ff0075a7 */ /* 0x000e640008001105 */
[----:B-1----:R-:W-:Y:S05]  /*2f10*/  @!P0 BRA `(.L_x_54) ;  /* 0x00000054009c8947 */ /* 0x002fea0003800000 */
.L_x_53:
[----:B------:R-:W-:-:S04]  /*2f20*/  UIADD3 UR4, UPT, UPT, UR6, 0x1, URZ ;  /* 0x0000000106047890 */ /* 0x000fc8000fffe0ff */
[----:B------:R-:W-:-:S04]  /*2f30*/  UISETP.NE.AND UP0, UPT, UR4, 0x2, UPT ;  /* 0x000000020400788c */ /* 0x000fc8000bf05270 */
[----:B------:R-:W-:Y:S02]  /*2f40*/  USEL UR7, URZ, 0x1, UP0 ;  /* 0x00000001ff077887 */ /* 0x000fe40008000000 */
[----:B------:R-:W-:-:S04]  /*2f50*/  USEL UR4, UR4, URZ, UP0 ;  /* 0x000000ff04047287 */ /* 0x000fc80008000000 */
[----:B------:R-:W-:Y:S01]  /*2f60*/  ULEA UR4, UR4, UR45, 0x3 ;  /* 0x0000002d04047291 */ /* 0x000fe2000f8e18ff */
[----:B-1----:R-:W-:-:S04]  /*2f70*/  LOP3.LUT R2, R12, UR7, RZ, 0x3c, !PT ;  /* 0x000000070c027c12 */ /* 0x002fc8000f8e3cff */
[----:B------:R-:W-:-:S04]  /*2f80*/  SHF.L.U32 R0, R2, 0x1f, RZ ;  /* 0x0000001f02007819 */ /* 0x000fc800000006ff */
[----:B------:R-:W1:Y:S02]  /*2f90*/  SYNCS.PHASECHK.TRANS64 P0, [UR4+0xd0], R0 ;  /* 0x0000d000ff0075a7 */ /* 0x000e640008001004 */
[----:B-1----:R-:W-:Y:S05]  /*2fa0*/  @P0 EXIT ;  /* 0x000000000000094d */ /* 0x002fea0003800000 */
[----:B------:R-:W-:Y:S02]  /*2fb0*/  SHF.L.U32 R2, R2, 0x1f, RZ ;  /* 0x0000001f02027819 */ /* 0x000fe400000006ff */
[----:B------:R-:W-:-:S07]  /*2fc0*/  MOV R0, UR4 ;  /* 0x0000000400007c02 */ /* 0x000fce0008000f00 */
.L_x_55:
[----:B-1----:R1:W2:Y:S02]  /*2fd0*/  SYNCS.PHASECHK.TRANS64.TRYWAIT P0, [R0+URZ+0xd0], R2 ;  /* 0x0000d002000075a7 */ /* 0x0022a400080011ff */
[----:B--2---:R-:W-:Y:S05]  /*2fe0*/  @!P0 NANOSLEEP.SYNCS 0x989680 ;  /* 0x009896800000895d */ /* 0x004fea0003900000 */
[----:B------:R-:W2:Y:S02]  /*2ff0*/  @!P0 SYNCS.PHASECHK.TRANS64 P0, [R0+URZ+0xd0], R2 ;  /* 0x0000d002000085a7 */ /* 0x000ea400080010ff */
[----:B--2---:R-:W-:Y:S05]  /*3000*/  @P0 EXIT ;  /* 0x000000000000094d */ /* 0x004fea0003800000 */
[----:B------:R-:W-:Y:S05]  /*3010*/  BRA `(.L_x_55) ;  /* 0xfffffffc00ec7947 */ /* 0x000fea000383ffff */
.L_x_48:
[----:B------:R-:W-:-:S09]  /*3020*/  UISETP.NE.AND UP1, UPT, UR8, URZ, UPT ;  /* 0x000000ff0800728c */ /* 0x000fd2000bf25270 */
[----:B------:R-:W-:Y:S05]  /*3030*/  BRA.U UP1, `(.L_x_56) ;  /* 0x00000015014c7547 */ /* 0x000fea000b800000 */
[----:B------:R-:W-:Y:S01]  /*3040*/  UMOV UR4, 0x40 ;  /* 0x0000004000047882 */ /* 0x000fe20000000000 */
[----:B------:R-:W-:Y:S01]  /*3050*/  NOP ;  /* 0x0000000000007918 */ /* 0x000fe20000000000 */
[----:B------:R-:W-:Y:S01]  /*3060*/  ULEA UR4, UR45, UR4, 0x18 ;  /* 0x000000042d047291 */ /* 0x000fe2000f8ec0ff */
[----:B------:R-:W-:Y:S02]  /*3070*/  UMOV UR5, 0x400 ;  /* 0x0000040000057882 */ /* 0x000fe40000000000 */
[----:B------:R-:W-:-:S06]  /*3080*/  ULEA UR45, UR45, UR5, 0x18 ;  /* 0x000000052d2d7291 */ /* 0x000fcc000f8ec0ff */
[----:B------:R-:W1:Y:S02]  /*3090*/  LDS.U8 R0, [UR4+0x1c] ;  /* 0x00001c04ff007984 */ /* 0x000e640008000000 */
[----:B-1----:R-:W-:-:S13]  /*30a0*/  ISETP.NE.AND P0, PT, R0, RZ, PT ;  /* 0x000000ff0000720c */ /* 0x002fda0003f05270 */
[----:B------:R-:W-:Y:S05]  /*30b0*/  @P0 BRA `(.L_x_57) ;  /* 0x0000000000580947 */ /* 0x000fea0003800000 */
[----:B------:R-:W-:-:S13]  /*30c0*/  ELECT P0, URZ, PT ;  /* 0x0000000000ff782f */ /* 0x000fda0003800000 */
[----:B------:R-:W-:Y:S05]  /*30d0*/  @!P0 BRA `(.L_x_58) ;  /* 0x0000000000608947 */ /* 0x000fea0003800000 */
[----:B------:R-:W-:Y:S01]  /*30e0*/  UMOV UR5, 0x10 ;  /* 0x0000001000057882 */ /* 0x000fe20000000000 */
[----:B------:R-:W-:Y:S01]  /*30f0*/  HFMA2 R0, -RZ, RZ, 0, 5.9604644775390625e-08 ;  /* 0x00000001ff007431 */ /* 0x000fe200000001ff */
[----:B------:R-:W-:-:S03]  /*3100*/  MOV R2, 0xffff ;  /* 0x0000ffff00027802 */ /* 0x000fc60000000f00 */
[----:B------:R-:W-:Y:S04]  /*3110*/  DEPBAR.LE SB1, 0x36 ;  /* 0x00009d800000791a */ /* 0x000fe80000000000 */
[----:B------:R-:W1:Y:S02]  /*3120*/  UTCATOMSWS.FIND_AND_SET.ALIGN UP0, UR5, UR5 ;  /* 0x00000005000575e3 */ /* 0x000e640008000800 */
[----:B-1----:R-:W-:Y:S01]  /*3130*/  MOV R3, UR5 ;  /* 0x0000000500037c02 */ /* 0x002fe20008000f00 */
[----:B------:R-:W-:Y:S06]  /*3140*/  BRA.U UP0, `(.L_x_59) ;  /* 0x0000000100187547 */ /* 0x000fec000b800000 */
.L_x_60:
[----:B------:R-:W-:Y:S05]  /*3150*/  NANOSLEEP 0x64 ;  /* 0x000000640000795d */ /* 0x000fea0003800000 */
[----:B------:R-:W-:-:S05]  /*3160*/  UMOV UR5, 0x10 ;  /* 0x0000001000057882 */ /* 0x000fca0000000000 */
[----:B------:R-:W-:Y:S04]  /*3170*/  DEPBAR.LE SB1, 0x36 ;  /* 0x00009d800000791a */ /* 0x000fe80000000000 */
[----:B------:R-:W1:Y:S02]  /*3180*/  UTCATOMSWS.FIND_AND_SET.ALIGN UP0, UR5, UR5 ;  /* 0x00000005000575e3 */ /* 0x000e640008000800 */
[----:B-1----:R-:W-:Y:S01]  /*3190*/  MOV R3, UR5 ;  /* 0x0000000500037c02 */ /* 0x002fe20008000f00 */
[----:B------:R-:W-:Y:S05]  /*31a0*/  BRA.U !UP0, `(.L_x_60) ;  /* 0xfffffffd08e87547 */ /* 0x000fea000b83ffff */
.L_x_59:
[-C--:B------:R-:W-:Y:S02]  /*31b0*/  SHF.L.U32 R2, R2, R3.reuse, RZ ;  /* 0x0000000302027219 */ /* 0x080fe400000006ff */
[----:B------:R-:W-:Y:S01]  /*31c0*/  SHF.L.U32 R0, R0, R3, RZ ;  /* 0x0000000300007219 */ /* 0x000fe200000006ff */
[----:B------:R-:W-:Y:S02]  /*31d0*/  IMAD.SHL.U32 R3, R3, 0x20, RZ ;  /* 0x0000002003037824 */ /* 0x000fe400078e00ff */
[----:B------:R1:W-:Y:S04]  /*31e0*/  ATOMS.OR RZ, [UR4+0x14], R2 ;  /* 0x00001402ffff798c */ /* 0x0003e8000b000004 */
[----:B------:R1:W-:Y:S04]  /*31f0*/  ATOMS.OR RZ, [UR4+0x18], R0 ;  /* 0x00001800ffff798c */ /* 0x0003e8000b000004 */
[----:B------:R1:W-:Y:S01]  /*3200*/  STS [UR45+0x150], R3 ;  /* 0x00015003ff007988 */ /* 0x0003e2000800082d */
[----:B------:R-:W-:Y:S05]  /*3210*/  BRA `(.L_x_58) ;  /* 0x0000000000107947 */ /* 0x000fea0003800000 */
.L_x_57:
[----:B------:R-:W-:Y:S02]  /*3220*/  MOV R0, 0xffffffff ;  /* 0xffffffff00007802 */ /* 0x000fe40000000f00 */
[----:B------:R-:W-:-:S03]  /*3230*/  MOV R2, 0x3260 ;  /* 0x0000326000027802 */ /* 0x000fc60000000f00 */
[----:B------:R1:W-:Y:S04]  /*3240*/  STS [UR45+0x150], R0 ;  /* 0x00015000ff007988 */ /* 0x0003e8000800082d */
[----:B-1-3-5:R-:W-:Y:S05]  /*3250*/  CALL.REL.NOINC `($__internal_1_$__cuda_sm10x_tcgen05_guardrail_trap_phase_invalid_during_alloc) ;  /* 0x0000005800407944 */ /* 0x02afea0003c00000 */
.L_x_58:
[----:B------:R-:W-:Y:S05]  /*3260*/  WARPSYNC.ALL ;  /* 0x0000000000007948 */ /* 0x000fea0003800000 */
[----:B------:R-:W2:Y:S01]  /*3270*/  S2UR UR14, SR_CgaCtaId ;  /* 0x00000000000e79c3 */ /* 0x000ea20000008800 */
[----:B------:R-:W-:Y:S01]  /*3280*/  UMOV UR4, 0x400 ;  /* 0x0000040000047882 */ /* 0x000fe20000000000 */
[----:B------:R-:W-:-:S06]  /*3290*/  NOP ;  /* 0x0000000000007918 */ /* 0x000fcc0000000000 */
[----:B------:R-:W-:Y:S08]  /*32a0*/  BAR.ARV 0x6, 0xa0 ;  /* 0x0182800000007b1d */ /* 0x000ff00000002000 */
[----:B------:R-:W4:Y:S01]  /*32b0*/  LDC R8, c[0x0][0x370] ;  /* 0x0000dc00ff087b82 */ /* 0x000f220000000800 */
[----:B------:R-:W-:Y:S01]  /*32c0*/  HFMA2 R15, -RZ, RZ, 0, 5.9604644775390625e-08 ;  /* 0x00000001ff0f7431 */ /* 0x000fe200000001ff */
[----:B------:R-:W-:Y:S01]  /*32d0*/  CS2R R12, SRZ ;  /* 0x00000000000c7805 */ /* 0x000fe2000001ff00 */
[----:B------:R-:W-:Y:S01]  /*32e0*/  IMAD.MOV.U32 R11, RZ, RZ, RZ ;  /* 0x000000ffff0b7224 */ /* 0x000fe200078e00ff */
[----:B------:R-:W-:Y:S01]  /*32f0*/  UMOV UR28, URZ ;  /* 0x000000ff001c7c82 */ /* 0x000fe20008000000 */
[----:B------:R-:W-:Y:S01]  /*3300*/  UMOV UR27, URZ ;  /* 0x000000ff001b7c82 */ /* 0x000fe20008000000 */
[----:B--2---:R-:W-:Y:S01]  /*3310*/  ULEA UR14, UR14, UR4, 0x18 ;  /* 0x000000040e0e7291 */ /* 0x004fe2000f8ec0ff */
[----:B------:R-:W2:Y:S03]  /*3320*/  LDCU UR4, c[0x0][0x38c] ;  /* 0x00007180ff0477ac */ /* 0x000ea60008000800 */
[----:B------:R-:W-:-:S02]  /*3330*/  UIADD3 UR19, UPT, UPT, UR14, 0x6400, URZ ;  /* 0x000064000e137890 */ /* 0x000fc4000fffe0ff */
[----:B------:R-:W-:-:S03]  /*3340*/  UIADD3 UR20, UPT, UPT, UR14, 0x26400, URZ ;  /* 0x000264000e147890 */ /* 0x000fc6000fffe0ff */
[----:B-1----:R-:W1:Y:S01]  /*3350*/  LDS R0, [UR14+0x150] ;  /* 0x0001500eff007984 */ /* 0x002e620008000800 */
[----:B------:R-:W-:Y:S02]  /*3360*/  UIADD3 UR21, UPT, UPT, UR14, 0x36400, URZ ;  /* 0x000364000e157890 */ /* 0x000fe4000fffe0ff */
[----:B------:R-:W-:Y:S02]  /*3370*/  UIADD3 UR22, UPT, UPT, UR14, 0x37400, URZ ;  /* 0x000374000e167890 */ /* 0x000fe4000fffe0ff */
[----:B------:R-:W-:Y:S02]  /*3380*/  USHF.R.U32.HI UR19, URZ, 0x4, UR19 ;  /* 0x00000004ff137899 */ /* 0x000fe40008011613 */
[----:B------:R-:W-:Y:S02]  /*3390*/  USHF.R.U32.HI UR20, URZ, 0x4, UR20 ;  /* 0x00000004ff147899 */ /* 0x000fe40008011614 */
[----:B------:R-:W-:Y:S02]  /*33a0*/  USHF.R.U32.HI UR21, URZ, 0x4, UR21 ;  /* 0x00000004ff157899 */ /* 0x000fe40008011615 */
[----:B--2---:R-:W-:-:S02]  /*33b0*/  UIADD3 UR4, UPT, UPT, UR4, 0x7f, URZ ;  /* 0x0000007f04047890 */ /* 0x004fc4000fffe0ff */
[----:B------:R-:W-:Y:S02]  /*33c0*/  USHF.R.U32.HI UR22, URZ, 0x4, UR22 ;  /* 0x00000004ff167899 */ /* 0x000fe40008011616 */
[----:B------:R-:W-:Y:S02]  /*33d0*/  USHF.R.S32.HI UR13, URZ, 0x1f, UR4 ;  /* 0x0000001fff0d7899 */ /* 0x000fe40008011404 */
[----:B------:R-:W-:Y:S02]  /*33e0*/  ULOP3.LUT UR19, UR19, 0x3fff, URZ, 0xc0, !UPT ;  /* 0x00003fff13137892 */ /* 0x000fe4000f8ec0ff */
[----:B------:R-:W-:Y:S02]  /*33f0*/  ULEA.HI UR13, UR13, UR4, URZ, 0x7 ;  /* 0x000000040d0d7291 */ /* 0x000fe4000f8f38ff */
[----:B------:R-:W-:Y:S02]  /*3400*/  ULOP3.LUT UR20, UR20, 0x3fff, URZ, 0xc0, !UPT ;  /* 0x00003fff14147892 */ /* 0x000fe4000f8ec0ff */
[----:B------:R-:W-:-:S02]  /*3410*/  USHF.R.S32.HI UR13, URZ, 0x7, UR13 ;  /* 0x00000007ff0d7899 */ /* 0x000fc4000801140d */
[----:B------:R-:W-:Y:S02]  /*3420*/  ULOP3.LUT UR21, UR21, 0x3fff, URZ, 0xc0, !UPT ;  /* 0x00003fff15157892 */ /* 0x000fe4000f8ec0ff */
[----:B------:R-:W-:Y:S02]  /*3430*/  UISETP.LT.AND UP0, UPT, UR13, 0x1, UPT ;  /* 0x000000010d00788c */ /* 0x000fe4000bf01270 */
[----:B------:R-:W-:Y:S02]  /*3440*/  ULOP3.LUT UR22, UR22, 0x3fff, URZ, 0xc0, !UPT ;  /* 0x00003fff16167892 */ /* 0x000fe4000f8ec0ff */
[----:B------:R-:W-:Y:S02]  /*3450*/  USEL UR18, UR13, 0x1, !UP0 ;  /* 0x000000010d127887 */ /* 0x000fe4000c000000 */
[----:B------:R-:W-:Y:S02]  /*3460*/  ULOP3.LUT UR19, UR19, 0x10000, URZ, 0xfc, !UPT ;  /* 0x0001000013137892 */ /* 0x000fe4000f8efcff */
[----:B------:R-:W-:-:S02]  /*3470*/  ULOP3.LUT UR20, UR20, 0x10000, URZ, 0xfc, !UPT ;  /* 0x0001000014147892 */ /* 0x000fc4000f8efcff */
[----:B------:R-:W-:Y:S02]  /*3480*/  ULOP3.LUT UR21, UR21, 0x10000, URZ, 0xfc, !UPT ;  /* 0x0001000015157892 */ /* 0x000fe4000f8efcff */
[----:B------:R-:W-:Y:S01]  /*3490*/  ULOP3.LUT UR22, UR22, 0x10000, URZ, 0xfc, !UPT ;  /* 0x0001000016167892 */ /* 0x000fe2000f8efcff */
[----:B-1----:R-:W-:Y:S01]  /*34a0*/  R2UR UR33, R0 ;  /* 0x00000000002172ca */ /* 0x002fe200000e0000 */
[----:B------:R-:W-:Y:S01]  /*34b0*/  UIADD3 UR18, UPT, UPT, -UR18, URZ, URZ ;  /* 0x000000ff12127290 */ /* 0x000fe2000fffe1ff */
[----:B------:R-:W1:Y:S11]  /*34c0*/  LDC R0, c[0x0][0x374] ;  /* 0x0000dd00ff007b82 */ /* 0x000e760000000800 */
[----:B------:R-:W-:Y:S01]  /*34d0*/  IMAD.U32 R2, RZ, RZ, UR33 ;  /* 0x00000021ff027e24 */ /* 0x000fe2000f8e00ff */
[----:B------:R-:W-:-:S02]  /*34e0*/  UIADD3 UR10, UPT, UPT, UR33, 0x80, URZ ;  /* 0x00000080210a7890 */ /* 0x000fc4000fffe0ff */
[----:B------:R-:W-:Y:S01]  /*34f0*/  UIADD3 UR8, UPT, UPT, UR33, 0x40000080, URZ ;  /* 0x4000008021087890 */ /* 0x000fe2000fffe0ff */
[----:B------:R-:W-:Y:S01]  /*3500*/  VIADD R2, R2, 0x84 ;  /* 0x0000008402027836 */ /* 0x000fe20000000000 */
[----:B------:R-:W-:Y:S02]  /*3510*/  UIADD3 UR6, UPT, UPT, UR33, -0x7fffff80, URZ ;  /* 0x8000008021067890 */ /* 0x000fe4000fffe0ff */
[----:B------:R-:W-:Y:S02]  /*3520*/  UIADD3 UR4, UPT, UPT, UR33, -0x3fffff80, URZ ;  /* 0xc000008021047890 */ /* 0x000fe4000fffe0ff */
[----:B------:R-:W-:Y:S01]  /*3530*/  R2UR UR12, R2 ;  /* 0x00000000020c72ca */ /* 0x000fe200000e0000 */
[----:B------:R-:W-:Y:S02]  /*3540*/  USHF.R.U32.HI UR32, URZ, 0x11, UR10 ;  /* 0x00000011ff207899 */ /* 0x000fe4000801160a */
[----:B------:R-:W-:Y:S02]  /*3550*/  USHF.R.U32.HI UR31, URZ, 0x11, UR8 ;  /* 0x00000011ff1f7899 */ /* 0x000fe40008011608 */
[----:B------:R-:W-:-:S02]  /*3560*/  USHF.R.U32.HI UR30, URZ, 0x11, UR6 ;  /* 0x00000011ff1e7899 */ /* 0x000fc40008011606 */
[----:B------:R-:W-:Y:S02]  /*3570*/  USHF.R.U32.HI UR29, URZ, 0x11, UR4 ;  /* 0x00000011ff1d7899 */ /* 0x000fe40008011604 */
[----:B------:R-:W-:Y:S02]  /*3580*/  ULOP3.LUT UR32, UR32, 0x6000, URZ, 0xc0, !UPT ;  /* 0x0000600020207892 */ /* 0x000fe4000f8ec0ff */
[----:B------:R-:W-:Y:S02]  /*3590*/  ULOP3.LUT UR31, UR31, 0x6000, URZ, 0xc0, !UPT ;  /* 0x000060001f1f7892 */ /* 0x000fe4000f8ec0ff */
[----:B------:R-:W-:Y:S02]  /*35a0*/  ULOP3.LUT UR30, UR30, 0x6000, URZ, 0xc0, !UPT ;  /* 0x000060001e1e7892 */ /* 0x000fe4000f8ec0ff */
[----:B------:R-:W-:Y:S02]  /*35b0*/  ULOP3.LUT UR29, UR29, 0x6000, URZ, 0xc0, !UPT ;  /* 0x000060001d1d7892 */ /* 0x000fe4000f8ec0ff */
[----:B------:R-:W-:-:S02]  /*35c0*/  ULOP3.LUT UR32, UR32, 0x890, URZ, 0xfc, !UPT ;  /* 0x0000089020207892 */ /* 0x000fc4000f8efcff */
[----:B------:R-:W-:Y:S02]  /*35d0*/  ULOP3.LUT UR31, UR31, 0x890, URZ, 0xfc, !UPT ;  /* 0x000008901f1f7892 */ /* 0x000fe4000f8efcff */
[----:B------:R-:W-:Y:S02]  /*35e0*/  ULOP3.LUT UR30, UR30, 0x890, URZ, 0xfc, !UPT ;  /* 0x000008901e1e7892 */ /* 0x000fe4000f8efcff */
[----:B----4-:R-:W-:-:S12]  /*35f0*/  ULOP3.LUT UR29, UR29, 0x890, URZ, 0xfc, !UPT ;  /* 0x000008901d1d7892 */ /* 0x010fd8000f8efcff */
.L_x_69:
[C---:B------:R-:W-:Y:S02]  /*3600*/  LEA R2, R13.reuse, UR14, 0x3 ;  /* 0x0000000e0d027c11 */ /* 0x040fe4000f8e18ff */
[----:B------:R-:W-:Y:S02]  /*3610*/  SHF.L.U32 R3, R12, 0x1f, RZ ;  /* 0x0000001f0c037819 */ /* 0x000fe400000006ff */
[----:B------:R-:W-:Y:S02]  /*3620*/  LEA R4, R13, UR14, 0x4 ;  /* 0x0000000e0d047c11 */ /* 0x000fe4000f8e20ff */
[----:B--2---:R-:W2:Y:S02]  /*3630*/  SYNCS.PHASECHK.TRANS64.TRYWAIT P0, [R2+URZ+0xc0], R3 ;  /* 0x0000c003020075a7 */ /* 0x004ea400080011ff */
[----:B--2-4-:R-:W-:Y:S05]  /*3640*/  @!P0 BRA `(.L_x_61) ;  /* 0x0000004c00e88947 */ /* 0x014fea0003800000 */
.L_x_146:
[----:B------:R-:W4:Y:S01]  /*3650*/  LDS.128 R4, [R4+0x130] ;  /* 0x0001300004047984 */ /* 0x000f220000000c00 */
[----:B---3--:R-:W-:Y:S01]  /*3660*/  ISETP.GE.AND P0, PT, R40, 0x1, PT ;  /* 0x000000012800780c */ /* 0x008fe20003f06270 */
[----:B--2---:R-:W-:Y:S01]  /*3670*/  VIADD R2, R2, 0xd0 ;  /* 0x000000d002027836 */ /* 0x004fe20000000000 */
[----:B------:R-:W-:Y:S01]  /*3680*/  @!PT LDS RZ, [RZ] ;  /* 0x00000000fffff984 */ /* 0x000fe20000000800 */
[----:B------:R-:W-:Y:S01]  /*3690*/  @!PT LDS RZ, [RZ] ;  /* 0x00000000fffff984 */ /* 0x000fe20000000800 */
[----:B------:R-:W-:Y:S01]  /*36a0*/  @!PT LDS RZ, [RZ] ;  /* 0x00000000fffff984 */ /* 0x000fe20000000800 */
[----:B------:R-:W-:Y:S01]  /*36b0*/  @!PT LDS RZ, [RZ] ;  /* 0x00000000fffff984 */ /* 0x000fe20000000800 */
[----:B------:R2:W-:Y:S06]  /*36c0*/  MEMBAR.ALL.CTA ;  /* 0x0000000000007992 */ /* 0x0005ec0000008000 */
[----:B--2---:R-:W2:Y:S01]  /*36d0*/  FENCE.VIEW.ASYNC.S ;  /* 0x00000000000073c6 */ /* 0x004ea20000000000 */
[----:B------:R-:W-:-:S04]  /*36e0*/  PRMT R2, RZ, 0x654, R2 ;  /* 0x00000654ff027816 */ /* 0x000fc80000000002 */
[----:B--2---:R2:W-:Y:S01]  /*36f0*/  SYNCS.ARRIVE.TRANS64.RED.A1T0 RZ, [R2+URZ], RZ ;  /* 0x000000ff02ff79a7 */ /* 0x0045e200081004ff */
[----:B----4-:R-:W-:-:S13]  /*3700*/  LOP3.LUT P3, RZ, R6, 0x1, RZ, 0xc0, !PT ;  /* 0x0000000106ff7812 */ /* 0x010fda000786c0ff */
[----:B------:R-:W-:Y:S02]  /*3710*/  @P3 MOV R10, R4 ;  /* 0x00000004000a3202 */ /* 0x000fe40000000f00 */
[----:B------:R-:W-:Y:S01]  /*3720*/  @P3 LOP3.LUT R9, R5, 0xffff, RZ, 0xc0, !PT ;  /* 0x0000ffff05093812 */ /* 0x000fe200078ec0ff */
[----:B--2---:R-:W-:Y:S06]  /*3730*/  @!P0 BRA `(.L_x_62) ;  /* 0x0000000000b88947 */ /* 0x004fec0003800000 */
[----:B------:R-:W1:Y:S01]  /*3740*/  LDC.64 R4, c[0x0][0xf18] ;  /* 0x0003c600ff047b82 */ /* 0x000e620000000a00 */
[----:B------:R-:W-:-:S07]  /*3750*/  ISETP.NE.AND P0, PT, R40, 0x1, PT ;  /* 0x000000012800780c */ /* 0x000fce0003f05270 */
[----:B------:R-:W2:Y:S08]  /*3760*/  LDC.64 R6, c[0x0][0xf10] ;  /* 0x0003c400ff067b82 */ /* 0x000eb00000000a00 */
[----:B------:R-:W3:Y:S08]  /*3770*/  LDC R16, c[0x0][0xf20] ;  /* 0x0003c800ff107b82 */ /* 0x000ef00000000800 */
[----:B------:R-:W4:Y:S01]  /*3780*/  LDC R17, c[0x0][0xf0c] ;  /* 0x0003c300ff117b82 */ /* 0x000f220000000800 */
[----:B-1----:R-:W-:Y:S01]  /*3790*/  IMAD.HI.U32 R19, R0, R5, RZ ;  /* 0x0000000500137227 */ /* 0x002fe200078e00ff */
[----:B------:R-:W-:-:S03]  /*37a0*/  ISETP.NE.AND P1, PT, R4, 0x1, PT ;  /* 0x000000010400780c */ /* 0x000fc60003f25270 */
[----:B------:R-:W-:-:S03]  /*37b0*/  IMAD.HI.U32 R5, R9, R5, RZ ;  /* 0x0000000509057227 */ /* 0x000fc600078e00ff */
[----:B------:R-:W1:Y:S01]  /*37c0*/  LDC.64 R2, c[0x0][0xf28] ;  /* 0x0003ca00ff027b82 */ /* 0x000e620000000a00 */
[----:B--2---:R-:W-:-:S04]  /*37d0*/  IMAD.HI.U32 R20, R8, R6, RZ ;  /* 0x0000000608147227 */ /* 0x004fc800078e00ff */
[----:B------:R-:W-:Y:S01]  /*37e0*/  IMAD.HI.U32 R21, R10, R6, RZ ;  /* 0x000000060a157227 */ /* 0x000fe200078e00ff */
[----:B------:R-:W-:Y:S02]  /*37f0*/  SHF.R.U32.HI R20, RZ, R7, R20 ;  /* 0x00000007ff147219 */ /* 0x000fe40000011614 */
[-C--:B---3--:R-:W-:Y:S02]  /*3800*/  SHF.R.U32.HI R19, RZ, R16.reuse, R19 ;  /* 0x00000010ff137219 */ /* 0x088fe40000011613 */
[----:B------:R-:W-:Y:S02]  /*3810*/  SHF.R.U32.HI R5, RZ, R16, R5 ;  /* 0x00000010ff057219 */ /* 0x000fe40000011605 */
[----:B------:R-:W-:Y:S02]  /*3820*/  SEL R19, R0, R19, !P1 ;  /* 0x0000001300137207 */ /* 0x000fe40004800000 */
[----:B------:R-:W-:Y:S02]  /*3830*/  SHF.R.U32.HI R21, RZ, R7, R21 ;  /* 0x00000007ff157219 */ /* 0x000fe40000011615 */
[----:B----4-:R-:W-:-:S02]  /*3840*/  ISETP.NE.AND P2, PT, R17, 0x1, PT ;  /* 0x000000011100780c */ /* 0x010fc40003f45270 */
[----:B------:R-:W-:Y:S02]  /*3850*/  SEL R5, R9, R5, !P1 ;  /* 0x0000000509057207 */ /* 0x000fe40004800000 */
[----:B------:R-:W-:Y:S02]  /*3860*/  SEL R20, R8, R20, !P2 ;  /* 0x0000001408147207 */ /* 0x000fe40005000000 */
[----:B------:R-:W-:Y:S01]  /*3870*/  SEL R21, R10, R21, !P2 ;  /* 0x000000150a157207 */ /* 0x000fe20005000000 */
[----:B-1----:R-:W-:-:S04]  /*3880*/  IMAD.HI.U32 R18, R19, R2, RZ ;  /* 0x0000000213127227 */ /* 0x002fc800078e00ff */
        /* <DEDUP_REMOVED lines=25> */
.L_x_62:
[----:B------:R-:W2:Y:S02]  /*3a20*/  LDCU UR5, c[0x0][0xf30] ;  /* 0x0001e600ff0577ac */ /* 0x000ea40008000800 */
[----:B--2---:R-:W-:-:S09]  /*3a30*/  UISETP.NE.AND UP0, UPT, UR5, 0x1, UPT ;  /* 0x000000010500788c */ /* 0x004fd2000bf05270 */
[----:B------:R-:W-:Y:S05]  /*3a40*/  BRA.U UP0, `(.L_x_63) ;  /* 0x0000000100387547 */ /* 0x000fea000b800000 */
[----:B------:R-:W2:Y:S08]  /*3a50*/  LDC.64 R4, c[0x0][0xf10] ;  /* 0x0003c400ff047b82 */ /* 0x000eb00000000a00 */
[----:B------:R-:W3:Y:S08]  /*3a60*/  LDC.64 R2, c[0x0][0xf18] ;  /* 0x0003c600ff027b82 */ /* 0x000ef00000000a00 */
[----:B------:R-:W4:Y:S08]  /*3a70*/  LDC R7, c[0x0][0xf0c] ;  /* 0x0003c300ff077b82 */ /* 0x000f300000000800 */
[----:B------:R-:W1:Y:S01]  /*3a80*/  LDC R6, c[0x0][0xf20] ;  /* 0x0003c800ff067b82 */ /* 0x000e620000000800 */
[----:B--2---:R-:W-:-:S05]  /*3a90*/  IMAD.HI.U32 R4, R10, R4, RZ ;  /* 0x000000040a047227 */ /* 0x004fca00078e00ff */
[----:B------:R-:W-:Y:S01]  /*3aa0*/  SHF.R.U32.HI R4, RZ, R5, R4 ;  /* 0x00000005ff047219 */ /* 0x000fe20000011604 */
[----:B---3--:R-:W-:Y:S01]  /*3ab0*/  IMAD.HI.U32 R3, R9, R3, RZ ;  /* 0x0000000309037227 */ /* 0x008fe200078e00ff */
[----:B------:R-:W-:Y:S02]  /*3ac0*/  ISETP.NE.AND P0, PT, R2, 0x1, PT ;  /* 0x000000010200780c */ /* 0x000fe40003f05270 */
[----:B----4-:R-:W-:-:S04]  /*3ad0*/  ISETP.NE.AND P1, PT, R7, 0x1, PT ;  /* 0x000000010700780c */ /* 0x010fc80003f25270 */
[----:B------:R-:W-:Y:S02]  /*3ae0*/  SEL R4, R10, R4, !P1 ;  /* 0x000000040a047207 */ /* 0x000fe40004800000 */
[----:B-1----:R-:W-:-:S04]  /*3af0*/  SHF.R.U32.HI R3, RZ, R6, R3 ;  /* 0x00000006ff037219 */ /* 0x002fc80000011603 */
[----:B------:R-:W-:-:S05]  /*3b00*/  SEL R3, R9, R3, !P0 ;  /* 0x0000000309037207 */ /* 0x000fca0004000000 */
[----:B------:R-:W-:-:S04]  /*3b10*/  IMAD.IADD R3, R4, 0x1, -R3 ;  /* 0x0000000104037824 */ /* 0x000fc800078e0a03 */
[----:B------:R-:W-:-:S07]  /*3b20*/  IMAD R9, R3, R2, R9 ;  /* 0x0000000203097224 */ /* 0x000fce00078e0209 */
.L_x_63:
[----:B------:R-:W2:Y:S01]  /*3b30*/  LDCU UR5, c[0x0][0x38c] ;  /* 0x00007180ff0577ac */ /* 0x000ea20008000800 */
[----:B------:R-:W-:Y:S02]  /*3b40*/  PLOP3.LUT P1, PT, PT, PT, PT, 0x80, 0x8 ;  /* 0x000000000008781c */ /* 0x000fe40003f2f070 */
[----:B------:R-:W-:Y:S01]  /*3b50*/  SHF.L.U32 R2, R15, 0x1f, RZ ;  /* 0x0000001f0f027819 */ /* 0x000fe200000006ff */
[----:B------:R-:W-:Y:S02]  /*3b60*/  ULEA UR16, UR28, UR14, 0x3 ;  /* 0x0000000e1c107291 */ /* 0x000fe4000f8e18ff */
[----:B------:R-:W-:Y:S02]  /*3b70*/  ULEA UR17, UR28, UR33, 0x6 ;  /* 0x000000211c117291 */ /* 0x000fe4000f8e30ff */
[----:B--2---:R-:W-:-:S06]  /*3b80*/  UISETP.GE.AND UP0, UPT, UR5, 0x1, UPT ;  /* 0x000000010500788c */ /* 0x004fcc000bf06270 */
[----:B------:R-:W-:-:S05]  /*3b90*/  PLOP3.LUT P0, PT, PT, PT, UP0, 0x80, 0x8 ;  /* 0x000000000008781c */ /* 0x000fca0003f0f008 */
[----:B------:R-:W-:-:S08]  /*3ba0*/  @UP0 ULEA UR5, UR27, UR14, 0x3 ;  /* 0x0000000e1b050291 */ /* 0x000fd0000f8e18ff */
[----:B------:R-:W-:-:S04]  /*3bb0*/  @P0 SHF.L.U32 R3, R11, 0x1f, RZ ;  /* 0x0000001f0b030819 */ /* 0x000fc800000006ff */
[----:B------:R2:W3:Y:S01]  /*3bc0*/  @P0 SYNCS.PHASECHK.TRANS64.TRYWAIT P1, [UR5], R3 ;  /* 0x00000003ff0005a7 */ /* 0x0004e20008021105 */
[----:B------:R-:W4:Y:S01]  /*3bd0*/  SYNCS.PHASECHK.TRANS64.TRYWAIT P0, [UR16+0xf0], R2 ;  /* 0x0000f002ff0075a7 */ /* 0x000f220008001110 */
[----:B--2---:R-:W-:-:S04]  /*3be0*/  LEA.HI R3, R14, R14, RZ, 0x1 ;  /* 0x0000000e0e037211 */ /* 0x004fc800078f08ff */
[----:B------:R-:W-:-:S05]  /*3bf0*/  LOP3.LUT R3, R3, 0x7ffffffe, RZ, 0xc0, !PT ;  /* 0x7ffffffe03037812 */ /* 0x000fca00078ec0ff */
[----:B------:R-:W-:-:S05]  /*3c00*/  IMAD.IADD R3, R14, 0x1, -R3 ;  /* 0x000000010e037824 */ /* 0x000fca00078e0a03 */
[----:B------:R-:W-:-:S13]  /*3c10*/  R2UR UR11, R3 ;  /* 0x00000000030b72ca */ /* 0x000fda00000e0000 */
[----:B------:R-:W-:Y:S01]  /*3c20*/  ULEA UR11, UR11, UR12, 0x1 ;  /* 0x0000000c0b0b7291 */ /* 0x000fe2000f8e08ff */
[----:B---34-:R-:W-:Y:S11]  /*3c30*/  @!P0 BRA `(.L_x_64) ;  /* 0x0000004800808947 */ /* 0x018ff60003800000 */
.L_x_148:
[----:B------:R-:W-:Y:S01]  /*3c40*/  IADD3 R13, PT, PT, R13, 0x1, RZ ;  /* 0x000000010d0d7810 */ /* 0x000fe20007ffe0ff */
[----:B------:R-:W-:Y:S06]  /*3c50*/  BRA.U !UP0, `(.L_x_65) ;  /* 0x0000000508287547 */ /* 0x000fec000b800000 */
[----:B------:R-:W-:Y:S02]  /*3c60*/  UIADD3 UR9, UPT, UPT, UR11, 0x40000000, URZ ;  /* 0x400000000b097890 */ /* 0x000fe4000fffe0ff */
[----:B------:R-:W-:Y:S02]  /*3c70*/  ULOP3.LUT UR7, UR11, 0x80000000, URZ, 0x3c, !UPT ;  /* 0x800000000b077892 */ /* 0x000fe4000f8e3cff */
[----:B------:R-:W-:Y:S02]  /*3c80*/  UIADD3 UR5, UPT, UPT, UR11, -0x40000000, URZ ;  /* 0xc00000000b057890 */ /* 0x000fe4000fffe0ff */
        /* <DEDUP_REMOVED lines=8> */
[----:B------:R-:W-:-:S02]  /*3d10*/  UPRMT UR41, UR40, 0x5410, UR32 ;  /* 0x0000541028297896 */ /* 0x000fc40008000020 */
[----:B------:R-:W-:Y:S02]  /*3d20*/  UPRMT UR39, UR38, 0x5410, UR31 ;  /* 0x0000541026277896 */ /* 0x000fe4000800001f */
[----:B------:R-:W-:Y:S02]  /*3d30*/  UPRMT UR37, UR36, 0x5410, UR30 ;  /* 0x0000541024257896 */ /* 0x000fe4000800001e */
[----:B------:R-:W-:Y:S01]  /*3d40*/  UPRMT UR35, UR34, 0x5410, UR29 ;  /* 0x0000541022237896 */ /* 0x000fe2000800001d */
[----:B------:R-:W-:Y:S01]  /*3d50*/  UMOV UR26, URZ ;  /* 0x000000ff001a7c82 */ /* 0x000fe20008000000 */
[----:B------:R-:W-:Y:S01]  /*3d60*/  UMOV UR25, UR18 ;  /* 0x0000001200197c82 */ /* 0x000fe20008000000 */
[----:B------:R-:W-:Y:S01]  /*3d70*/  UMOV UR24, UR13 ;  /* 0x0000000d00187c82 */ /* 0x000fe20008000000 */
[----:B------:R-:W-:Y:S01]  /*3d80*/  UMOV UR23, UR27 ;  /* 0x0000001b00177c82 */ /* 0x000fe20008000000 */
[----:B------:R-:W-:Y:S01]  /*3d90*/  UMOV UR40, URZ ;  /* 0x000000ff00287c82 */ /* 0x000fe20008000000 */
[----:B------:R-:W-:Y:S01]  /*3da0*/  UMOV UR38, URZ ;  /* 0x000000ff00267c82 */ /* 0x000fe20008000000 */
[----:B------:R-:W-:Y:S01]  /*3db0*/  UMOV UR36, URZ ;  /* 0x000000ff00247c82 */ /* 0x000fe20008000000 */
[----:B------:R-:W-:-:S05]  /*3dc0*/  UMOV UR34, URZ ;  /* 0x000000ff00227c82 */ /* 0x000fca0008000000 */
.L_x_68:
[----:B------:R-:W-:Y:S02]  /*3dd0*/  UIADD3 UR25, UPT, UPT, UR25, 0x1, URZ ;  /* 0x0000000119197890 */ /* 0x000fe4000fffe0ff */
[----:B---3--:R-:W-:Y:S02]  /*3de0*/  ULEA UR15, UR23, UR14, 0x3 ;  /* 0x0000000e170f7291 */ /* 0x008fe4000f8e18ff */
[----:B------:R-:W-:Y:S01]  /*3df0*/  UISETP.NE.AND UP0, UPT, UR25, URZ, UPT ;  /* 0x000000ff1900728c */ /* 0x000fe2000bf05270 */
[----:B----4-:R-:W-:Y:S10]  /*3e00*/  @P1 BRA `(.L_x_66) ;  /* 0x00000000000c1947 */ /* 0x010ff40003800000 */
[----:B--2---:R-:W-:Y:S04]  /*3e10*/  SHF.L.U32 R3, R11, 0x1f, RZ ;  /* 0x0000001f0b037819 */ /* 0x004fe800000006ff */
[----:B------:R-:W2:Y:S02]  /*3e20*/  SYNCS.PHASECHK.TRANS64.TRYWAIT P0, [UR15], R3 ;  /* 0x00000003ff0075a7 */ /* 0x000ea4000800110f */
[----:B--2---:R-:W-:Y:S05]  /*3e30*/  @!P0 BRA `(.L_x_67) ;  /* 0x0000004800188947 */ /* 0x004fea0003800000 */
.L_x_66:
[----:B------:R-:W-:Y:S01]  /*3e40*/  UISETP.NE.AND UP1, UPT, UR24, 0x1, UPT ;  /* 0x000000011800788c */ /* 0x000fe2000bf25270 */
[----:B------:R-:W-:Y:S01]  /*3e50*/  PLOP3.LUT P1, PT, PT, PT, PT, 0x80, 0x8 ;  /* 0x000000000008781c */ /* 0x000fe20003f2f070 */
[----:B------:R-:W-:Y:S02]  /*3e60*/  UIADD3 UR27, UPT, UPT, UR23, 0x1, URZ ;  /* 0x00000001171b7890 */ /* 0x000fe4000fffe0ff */
[----:B------:R-:W-:Y:S02]  /*3e70*/  ULEA UR44, UR23, UR20, 0x9 ;  /* 0x00000014172c7291 */ /* 0x000fe4000f8e48ff */
[----:B------:R-:W-:Y:S01]  /*3e80*/  UISETP.NE.AND UP2, UPT, UR27, 0x8, UPT ;  /* 0x000000081b00788c */ /* 0x000fe2000bf45270 */
[----:B------:R-:W-:Y:S01]  /*3e90*/  PLOP3.LUT P0, PT, PT, PT, UP1, 0x80, 0x8 ;  /* 0x000000000008781c */ /* 0x000fe20003f0f018 */
[----:B------:R-:W-:Y:S02]  /*3ea0*/  ULEA UR46, UR23, UR21, 0x5 ;  /* 0x00000015172e7291 */ /* 0x000fe4000f8e28ff */
[----:B------:R-:W-:Y:S02]  /*3eb0*/  USEL UR43, URZ, 0x1, UP2 ;  /* 0x00000001ff2b7887 */ /* 0x000fe40009000000 */
[----:B------:R-:W-:Y:S02]  /*3ec0*/  USEL UR27, UR27, URZ, UP2 ;  /* 0x000000ff1b1b7287 */ /* 0x000fe40009000000 */
[----:B------:R-:W-:Y:S02]  /*3ed0*/  ULEA UR48, UR23, UR22, 0x5 ;  /* 0x0000001617307291 */ /* 0x000fe4000f8e28ff */
[----:B------:R-:W-:Y:S01]  /*3ee0*/  @UP1 ULEA UR42, UR27, UR14, 0x3 ;  /* 0x0000000e1b2a1291 */ /* 0x000fe2000f8e18ff */
[----:B------:R-:W-:Y:S01]  /*3ef0*/  LOP3.LUT R11, R11, UR43, RZ, 0x3c, !PT ;  /* 0x0000002b0b0b7c12 */ /* 0x000fe2000f8e3cff */
[----:B------:R-:W-:Y:S02]  /*3f00*/  UISETP.NE.U32.AND UP1, UPT, UR26, URZ, UPT ;  /* 0x000000ff1a00728c */ /* 0x000fe4000bf25070 */
[----:B------:R-:W-:Y:S01]  /*3f10*/  UIADD3 UR60, UPT, UPT, UR44, 0x2, URZ ;  /* 0x000000022c3c7890 */ /* 0x000fe2000fffe0ff */
[----:B--2---:R-:W-:Y:S01]  /*3f20*/  @P0 SHF.L.U32 R2, R11, 0x1f, RZ ;  /* 0x0000001f0b020819 */ /* 0x004fe200000006ff */
[----:B------:R-:W-:Y:S02]  /*3f30*/  UIADD3 UR56, UPT, UPT, UR44, 0x4, URZ ;  /* 0x000000042c387890 */ /* 0x000fe4000fffe0ff */
[----:B------:R-:W-:Y:S01]  /*3f40*/  UIADD3 UR52, UPT, UPT, UR44, 0x6, URZ ;  /* 0x000000062c347890 */ /* 0x000fe2000fffe0ff */
[----:B------:R3:W4:Y:S01]  /*3f50*/  @P0 SYNCS.PHASECHK.TRANS64.TRYWAIT P1, [UR42], R2 ;  /* 0x00000002ff0005a7 */ /* 0x000722000802112a */
[----:B------:R-:W-:Y:S02]  /*3f60*/  ULEA UR42, UR23, UR19, 0xa ;  /* 0x00000013172a7291 */ /* 0x000fe4000f8e50ff */
[----:B------:R-:W-:Y:S02]  /*3f70*/  UIADD3 UR15, UPT, UPT, UR15, 0x40, URZ ;  /* 0x000000400f0f7890 */ /* 0x000fe4000fffe0ff */
[----:B------:R-:W-:Y:S02]  /*3f80*/  UIADD3 UR58, UPT, UPT, UR42, 0x2, URZ ;  /* 0x000000022a3a7890 */ /* 0x000fe4000fffe0ff */
[----:B------:R-:W-:Y:S02]  /*3f90*/  UIADD3 UR54, UPT, UPT, UR42, 0x4, URZ ;  /* 0x000000042a367890 */ /* 0x000fe4000fffe0ff */
[----:B------:R-:W-:Y:S02]  /*3fa0*/  UIADD3 UR50, UPT, UPT, UR42, 0x6, URZ ;  /* 0x000000062a327890 */ /* 0x000fe4000fffe0ff */
[----:B------:R-:W-:Y:S01]  /*3fb0*/  UIADD3 UR24, UPT, UPT, UR24, -0x1, URZ ;  /* 0xffffffff18187890 */ /* 0x000fe2000fffe0ff */
[----:B------:R-:W-:Y:S01]  /*3fc0*/  UMOV UR47, 0x4008 ;  /* 0x00004008002f7882 */ /* 0x000fe20000000000 */
[----:B------:R-:W-:Y:S01]  /*3fd0*/  UMOV UR49, 0x4008 ;  /* 0x0000400800317882 */ /* 0x000fe20000000000 */
[----:B------:R3:W-:Y:S01]  /*3fe0*/  UTCCP.T.S.4x32dp128bit tmem[UR33+0x80], gdesc[UR46] ;  /* 0x0000802e210079e7 */ /* 0x0007e20009100000 */
[----:B------:R3:W-:Y:S01]  /*3ff0*/  UTCCP.T.S.4x32dp128bit tmem[UR33+0x84], gdesc[UR48] ;  /* 0x00008430210079e7 */ /* 0x0007e20009100000 */
[----:B------:R-:W-:Y:S01]  /*4000*/  UMOV UR45, 0x40004040 ;  /* 0x40004040002d7882 */ /* 0x000fe20000000000 */
[----:B------:R-:W-:Y:S01]  /*4010*/  UMOV UR43, 0x40004040 ;  /* 0x40004040002b7882 */ /* 0x000fe20000000000 */
[----:B------:R-:W-:Y:S01]  /*4020*/  UMOV UR61, 0x40004040 ;  /* 0x40004040003d7882 */ /* 0x000fe20000000000 */
[----:B------:R3:W-:Y:S01]  /*4030*/  UTCQMMA gdesc[UR42], gdesc[UR44], tmem[UR17], tmem[UR40], idesc[UR41], tmem[UR10], UP1 ;  /* 0x000a282c2a007dea */ /* 0x0007e20008800311 */
[----:B------:R-:W-:Y:S01]  /*4040*/  UMOV UR59, 0x40004040 ;  /* 0x40004040003b7882 */ /* 0x000fe20000000000 */
[----:B------:R-:W-:Y:S01]  /*4050*/  UMOV UR57, 0x40004040 ;  /* 0x4000404000397882 */ /* 0x000fe20000000000 */
[----:B------:R3:W-:Y:S01]  /*4060*/  UTCQMMA gdesc[UR58], gdesc[UR60], tmem[UR17], tmem[UR38], idesc[UR39], tmem[UR8], UPT ;  /* 0x0008263c3a007dea */ /* 0x0007e2000b800311 */
[----:B------:R-:W-:Y:S01]  /*4070*/  UMOV UR55, 0x40004040 ;  /* 0x4000404000377882 */ /* 0x000fe20000000000 */
[----:B------:R-:W-:Y:S01]  /*4080*/  UMOV UR53, 0x40004040 ;  /* 0x4000404000357882 */ /* 0x000fe20000000000 */
[----:B------:R3:W-:Y:S01]  /*4090*/  UTCQMMA gdesc[UR54], gdesc[UR56], tmem[UR17], tmem[UR36], idesc[UR37], tmem[UR6], UPT ;  /* 0x0006243836007dea */ /* 0x0007e2000b800311 */
[----:B------:R-:W-:Y:S01]  /*40a0*/  UMOV UR51, 0x40004040 ;  /* 0x4000404000337882 */ /* 0x000fe20000000000 */
[----:B------:R-:W-:Y:S01]  /*40b0*/  UMOV UR26, 0x1 ;  /* 0x00000001001a7882 */ /* 0x000fe20000000000 */
[----:B------:R3:W-:Y:S01]  /*40c0*/  UTCQMMA gdesc[UR50], gdesc[UR52], tmem[UR17], tmem[UR34], idesc[UR35], tmem[UR4], UPT ;  /* 0x0004223432007dea */ /* 0x0007e2000b800311 */
[----:B------:R3:W-:Y:S01]  /*40d0*/  UTCBAR [UR15], URZ ;  /* 0x000000ff0f0073e9 */ /* 0x0007e200080000ff */
[----:B------:R-:W-:Y:S01]  /*40e0*/  UMOV UR23, UR27 ;  /* 0x0000001b00177c82 */ /* 0x000fe20008000000 */
[----:B------:R-:W-:Y:S05]  /*40f0*/  BRA.U UP0, `(.L_x_68) ;  /* 0xfffffffd00347547 */ /* 0x000fea000b83ffff */
.L_x_65:
[----:B------:R-:W-:Y:S01]  /*4100*/  UIADD3 UR28, UPT, UPT, UR28, 0x1, URZ ;  /* 0x000000011c1c7890 */ /* 0x000fe2000fffe0ff */
[----:B------:R-:W-:Y:S01]  /*4110*/  ISETP.NE.AND P0, PT, R13, 0x2, PT ;  /* 0x000000020d00780c */ /* 0x000fe20003f05270 */
[----:B------:R-:W-:Y:S01]  /*4120*/  UIADD3 UR16, UPT, UPT, UR16, 0xe0, URZ ;  /* 0x000000e010107890 */ /* 0x000fe2000fffe0ff */
[----:B------:R-:W-:Y:S01]  /*4130*/  IMAD.IADD R14, R9, 0x1, R86 ;  /* 0x00000001090e7824 */ /* 0x000fe200078e0256 */
[----:B------:R-:W-:Y:S01]  /*4140*/  UISETP.NE.AND UP0, UPT, UR28, 0x2, UPT ;  /* 0x000000021c00788c */ /* 0x000fe2000bf05270 */
[----:B--23--:R-:W-:Y:S02]  /*4150*/  SEL R2, RZ, 0x1, P0 ;  /* 0x00000001ff027807 */ /* 0x00cfe40000000000 */
[----:B------:R-:W-:Y:S01]  /*4160*/  SEL R13, R13, RZ, P0 ;  /* 0x000000ff0d0d7207 */ /* 0x000fe20000000000 */
[----:B------:R-:W-:Y:S01]  /*4170*/  USEL UR5, URZ, 0x1, UP0 ;  /* 0x00000001ff057887 */ /* 0x000fe20008000000 */
[----:B------:R-:W-:Y:S01]  /*4180*/  LOP3.LUT R12, R12, R2, RZ, 0x3c, !PT ;  /* 0x000000020c0c7212 */ /* 0x000fe200078e3cff */
[----:B------:R-:W-:Y:S01]  /*4190*/  USEL UR28, UR28, URZ, UP0 ;  /* 0x000000ff1c1c7287 */ /* 0x000fe20008000000 */
[----:B------:R2:W-:Y:S03]  /*41a0*/  UTCBAR [UR16], URZ ;  /* 0x000000ff100073e9 */ /* 0x0005e600080000ff */
[----:B------:R-:W-:Y:S01]  /*41b0*/  LOP3.LUT R15, R15, UR5, RZ, 0x3c, !PT ;  /* 0x000000050f0f7c12 */ /* 0x000fe2000f8e3cff */
[----:B------:R-:W-:Y:S07]  /*41c0*/  @P3 BRA `(.L_x_69) ;  /* 0xfffffff4000c3947 */ /* 0x000fee000383ffff */
[----:B------:R-:W3:Y:S01]  /*41d0*/  S2UR UR4, SR_CgaCtaId ;  /* 0x00000000000479c3 */ /* 0x000ee20000008800 */
[----:B------:R-:W-:Y:S01]  /*41e0*/  ELECT P0, URZ, PT ;  /* 0x0000000000ff782f */ /* 0x000fe20003800000 */
[----:B-1----:R-:W-:Y:S01]  /*41f0*/  IMAD.MOV.U32 R0, RZ, RZ, 0x1 ;  /* 0x00000001ff007424 */ /* 0x002fe200078e00ff */
[----:B------:R-:W-:Y:S01]  /*4200*/  UIADD3 UR14, UPT, UPT, UR14, 0xf0, URZ ;  /* 0x000000f00e0e7890 */ /* 0x000fe2000fffe0ff */
[----:B------:R-:W-:Y:S01]  /*4210*/  SHF.L.U32 R2, R15, 0x1f, RZ ;  /* 0x0000001f0f027819 */ /* 0x000fe200000006ff */
[----:B------:R-:W-:-:S03]  /*4220*/  UMOV UR5, 0x40 ;  /* 0x0000004000057882 */ /* 0x000fc60000000000 */
[----:B------:R-:W-:Y:S01]  /*4230*/  UVIRTCOUNT.DEALLOC.SMPOOL 0x80 ;  /* 0x000000800000784c */ /* 0x000fe20000000000 */
[----:B---3--:R-:W-:Y:S02]  /*4240*/  ULEA UR4, UR4, UR5, 0x18 ;  /* 0x0000000504047291 */ /* 0x008fe4000f8ec0ff */
[----:B------:R-:W-:-:S07]  /*4250*/  ULEA UR5, UR28, UR14, 0x3 ;  /* 0x0000000e1c057291 */ /* 0x000fce000f8e18ff */
[----:B------:R1:W-:Y:S02]  /*4260*/  @P0 STS.U8 [UR4+0x1c], R0 ;  /* 0x00001c00ff000988 */ /* 0x0003e40008000004 */
[----:B------:R-:W3:Y:S02]  /*4270*/  SYNCS.PHASECHK.TRANS64.TRYWAIT P0, [UR5], R2 ;  /* 0x00000002ff0075a7 */ /* 0x000ee40008001105 */
[----:B-1-3--:R-:W-:Y:S05]  /*4280*/  @!P0 BRA `(.L_x_70) ;  /* 0x00000044001c8947 */ /* 0x00afea0003800000 */
.L_x_151:
        /* <DEDUP_REMOVED lines=9> */
.L_x_153:
[----:B------:R-:W-:Y:S01]  /*4320*/  NOP ;  /* 0x0000000000007918 */ /* 0x000fe20000000000 */
[----:B-1----:R-:W1:Y:S01]  /*4330*/  LDS R0, [UR4+0x14] ;  /* 0x00001404ff007984 */ /* 0x002e620008000800 */
[----:B------:R-:W-:Y:S01]  /*4340*/  ULOP3.LUT UR6, UR33, 0xffff, URZ, 0xc0, !UPT ;  /* 0x0000ffff21067892 */ /* 0x000fe2000f8ec0ff */
[----:B------:R-:W-:Y:S01]  /*4350*/  UMOV UR8, 0xffff ;  /* 0x0000ffff00087882 */ /* 0x000fe20000000000 */
[----:B------:R-:W-:Y:S02]  /*4360*/  UMOV UR5, 0x1 ;  /* 0x0000000100057882 */ /* 0x000fe40000000000 */
[----:B------:R-:W-:-:S04]  /*4370*/  USHF.R.U32.HI UR6, URZ, 0x5, UR6 ;  /* 0x00000005ff067899 */ /* 0x000fc80008011606 */
[----:B------:R-:W-:Y:S02]  /*4380*/  USHF.L.U32 UR8, UR8, UR6, URZ ;  /* 0x0000000608087299 */ /* 0x000fe400080006ff */
[----:B------:R-:W-:-:S04]  /*4390*/  USHF.L.U32 UR5, UR5, UR6, URZ ;  /* 0x0000000605057299 */ /* 0x000fc800080006ff */
[----:B-1----:R-:W-:-:S04]  /*43a0*/  LOP3.LUT R0, R0, UR8, RZ, 0xc0, !PT ;  /* 0x0000000800007c12 */ /* 0x002fc8000f8ec0ff */
[----:B------:R-:W-:-:S13]  /*43b0*/  ISETP.NE.AND P0, PT, R0, UR8, PT ;  /* 0x0000000800007c0c */ /* 0x000fda000bf05270 */
[----:B------:R-:W-:Y:S05]  /*43c0*/  @P0 BRA `(.L_x_72) ;  /* 0x0000000000580947 */ /* 0x000fea0003800000 */
[----:B------:R-:W1:Y:S02]  /*43d0*/  LDS R0, [UR4+0x18] ;  /* 0x00001804ff007984 */ /* 0x000e640008000800 */
[----:B-1----:R-:W-:-:S04]  /*43e0*/  LOP3.LUT R0, R0, UR5, RZ, 0xc0, !PT ;  /* 0x0000000500007c12 */ /* 0x002fc8000f8ec0ff */
[----:B------:R-:W-:-:S13]  /*43f0*/  ISETP.NE.AND P0, PT, R0, UR5, PT ;  /* 0x0000000500007c0c */ /* 0x000fda000bf05270 */
[----:B------:R-:W-:Y:S05]  /*4400*/  @P0 BRA `(.L_x_73) ;  /* 0x00000000003c0947 */ /* 0x000fea0003800000 */
[----:B------:R-:W1:Y:S01]  /*4410*/  S2R R2, SR_LANEID ;  /* 0x0000000000027919 */ /* 0x000e620000000000 */
[----:B------:R-:W-:Y:S01]  /*4420*/  ULOP3.LUT UR8, URZ, UR8, URZ, 0x33, !UPT ;  /* 0x00000008ff087292 */ /* 0x000fe2000f8e33ff */
[----:B------:R-:W-:Y:S02]  /*4430*/  VOTEU.ANY UR7, UPT, PT ;  /* 0x0000000000077886 */ /* 0x000fe400038e0100 */
[----:B------:R-:W-:-:S03]  /*4440*/  UFLO.U32 UR7, UR7 ;  /* 0x00000007000772bd */ /* 0x000fc600080e0000 */
[----:B------:R-:W-:-:S04]  /*4450*/  IMAD.U32 R0, RZ, RZ, UR8 ;  /* 0x00000008ff007e24 */ /* 0x000fc8000f8e00ff */
[----:B------:R3:W2:Y:S02]  /*4460*/  REDUX UR6, R0 ;  /* 0x00000000000673c4 */ /* 0x0006a40000000000 */
[----:B------:R1:W-:Y:S02]  /*4470*/  UTCATOMSWS.AND URZ, UR8 ;  /* 0x0000000800ff79e3 */ /* 0x0003e40008000000 */
[----:B-1----:R-:W-:Y:S02]  /*4480*/  ISETP.EQ.U32.AND P0, PT, R2, UR7, PT ;  /* 0x0000000702007c0c */ /* 0x002fe4000bf02070 */
[----:B---3--:R-:W-:Y:S02]  /*4490*/  LOP3.LUT R0, RZ, UR5, RZ, 0x33, !PT ;  /* 0x00000005ff007c12 */ /* 0x008fe4000f8e33ff */
[----:B--2---:R-:W-:Y:S02]  /*44a0*/  MOV R2, UR6 ;  /* 0x0000000600027c02 */ /* 0x004fe40008000f00 */
[----:B------:R-:W1:Y:S07]  /*44b0*/  REDUX UR5, R0 ;  /* 0x00000000000573c4 */ /* 0x000e6e0000000000 */
[----:B------:R2:W-:Y:S01]  /*44c0*/  @P0 ATOMS.AND RZ, [UR4+0x14], R2 ;  /* 0x00001402ffff098c */ /* 0x0005e2000a800004 */
[----:B-1----:R-:W-:-:S05]  /*44d0*/  IMAD.U32 R0, RZ, RZ, UR5 ;  /* 0x00000005ff007e24 */ /* 0x002fca000f8e00ff */
[----:B------:R2:W-:Y:S01]  /*44e0*/  @P0 ATOMS.AND RZ, [UR4+0x18], R0 ;  /* 0x00001800ffff098c */ /* 0x0005e2000a800004 */
[----:B------:R-:W-:Y:S05]  /*44f0*/  BRA `(.L_x_74) ;  /* 0x0000000000147947 */ /* 0x000fea0003800000 */
.L_x_73:
[----:B------:R-:W-:Y:S02]  /*4500*/  MOV R2, 0x4520 ;  /* 0x0000452000027802 */ /* 0x000fe40000000f00 */
[----:B--2-45:R-:W-:Y:S05]  /*4510*/  CALL.REL.NOINC `($__internal_0_$__cuda_sm10x_tcgen05_guardrail_trap_col_being_dealloced_not_returned_by_alloc) ;  /* 0x0000004400847944 */ /* 0x034fea0003c00000 */
[----:B------:R-:W-:Y:S05]  /*4520*/  BRA `(.L_x_74) ;  /* 0x0000000000087947 */ /* 0x000fea0003800000 */
.L_x_72:
[----:B------:R-:W-:Y:S02]  /*4530*/  MOV R2, 0x4550 ;  /* 0x0000455000027802 */ /* 0x000fe40000000f00 */
[----:B--2-45:R-:W-:Y:S05]  /*4540*/  CALL.REL.NOINC `($__internal_2_$__cuda_sm10x_tcgen05_guardrail_trap_unallocated_columns_being_dealloced) ;  /* 0x0000004400907944 */ /* 0x034fea0003c00000 */
.L_x_74:
[----:B------:R-:W-:Y:S01]  /*4550*/  NOP ;  /* 0x0000000000007918 */ /* 0x000fe20000000000 */
[----:B------:R-:W-:Y:S05]  /*4560*/  EXIT ;  /* 0x000000000000794d */ /* 0x000fea0003800000 */
.L_x_56:
[----:B------:R-:W-:-:S09]  /*4570*/  UISETP.NE.OR UP2, UPT, UR8, 0x3, !UP2 ;  /* 0x000000030800788c */ /* 0x000fd2000d745670 */
[----:B------:R-:W-:Y:S05]  /*4580*/  BRA.U UP2, `(.L_x_75) ;  /* 0x0000000d02ac7547 */ /* 0x000fea000b800000 */
[----:B------:R-:W1:Y:S01]  /*4590*/  LDC R0, c[0x0][0xf30] ;  /* 0x0003cc00ff007b82 */ /* 0x000e620000000800 */
[----:B------:R-:W2:Y:S01]  /*45a0*/  LDCU.64 UR8, c[0x0][0xc88] ;  /* 0x00019100ff0877ac */ /* 0x000ea20008000a00 */
[----:B------:R-:W-:Y:S01]  /*45b0*/  IMAD.MOV.U32 R30, RZ, RZ, 0x1 ;  /* 0x00000001ff1e7424 */ /* 0x000fe200078e00ff */
[----:B------:R-:W-:Y:S01]  /*45c0*/  CS2R R26, SRZ ;  /* 0x00000000001a7805 */ /* 0x000fe2000001ff00 */
[----:B------:R-:W-:Y:S01]  /*45d0*/  IMAD.MOV.U32 R24, RZ, RZ, 0x2000 ;  /* 0x00002000ff187424 */ /* 0x000fe200078e00ff */
[----:B------:R-:W4:Y:S03]  /*45e0*/  LDCU.64 UR4, c[0x0][0xc90] ;  /* 0x00019200ff0477ac */ /* 0x000f260008000a00 */
[----:B------:R-:W3:Y:S01]  /*45f0*/  LDC R19, c[0x0][0x370] ;  /* 0x0000dc00ff137b82 */ /* 0x000ee20000000800 */
[----:B------:R-:W-:Y:S01]  /*4600*/  UMOV UR7, 0x400 ;  /* 0x0000040000077882 */ /* 0x000fe20000000000 */
[----:B------:R-:W-:-:S02]  /*4610*/  UPLOP3.LUT UP1, UPT, UPT, UPT, UPT, 0x40, 0x4 ;  /* 0x000000000004789c */ /* 0x000fc40003f2e870 */
[----:B------:R-:W-:-:S04]  /*4620*/  ULEA UR7, UR45, UR7, 0x18 ;  /* 0x000000072d077291 */ /* 0x000fc8000f8ec0ff */
[----:B------:R-:W3:Y:S01]  /*4630*/  LDC R3, c[0x0][0xf0c] ;  /* 0x0003c300ff037b82 */ /* 0x000ee20000000800 */
[----:B--2---:R-:W-:-:S03]  /*4640*/  UISETP.NE.U32.AND UP3, UPT, UR8, URZ, UPT ;  /* 0x000000ff0800728c */ /* 0x004fc6000bf65070 */
[----:B------:R-:W-:Y:S01]  /*4650*/  UMOV UR8, URZ ;  /* 0x000000ff00087c82 */ /* 0x000fe20008000000 */
[----:B----4-:R-:W-:-:S03]  /*4660*/  UISETP.NE.U32.AND UP4, UPT, UR4, URZ, UPT ;  /* 0x000000ff0400728c */ /* 0x010fc6000bf85070 */
[----:B------:R-:W2:Y:S01]  /*4670*/  LDC R15, c[0x0][0xf20] ;  /* 0x0003c800ff0f7b82 */ /* 0x000ea20000000800 */
[----:B-1----:R-:W-:Y:S01]  /*4680*/  ISETP.NE.AND P1, PT, R0, 0x1, PT ;  /* 0x000000010000780c */ /* 0x002fe20003f25270 */
[----:B------:R-:W-:Y:S02]  /*4690*/  UISETP.NE.AND.EX UP3, UPT, UR9, URZ, UPT, UP3 ;  /* 0x000000ff0900728c */ /* 0x000fe4000bf65330 */
[----:B------:R-:W-:-:S04]  /*46a0*/  UISETP.NE.AND.EX UP4, UPT, UR5, URZ, UPT, UP4 ;  /* 0x000000ff0500728c */ /* 0x000fc8000bf85340 */
[----:B------:R-:W1:Y:S08]  /*46b0*/  LDC.64 R28, c[0x0][0x348] ;  /* 0x0000d200ff1c7b82 */ /* 0x000e700000000a00 */
[----:B------:R-:W4:Y:S08]  /*46c0*/  LDC.64 R16, c[0x0][0xf10] ;  /* 0x0003c400ff107b82 */ /* 0x000f300000000a00 */
[----:B------:R-:W1:Y:S08]  /*46d0*/  LDC.64 R6, c[0x0][0xf18] ;  /* 0x0003c600ff067b82 */ /* 0x000e700000000a00 */
[----:B------:R-:W1:Y:S08]  /*46e0*/  LDC.64 R4, c[0x0][0xf28] ;  /* 0x0003ca00ff047b82 */ /* 0x000e700000000a00 */
[----:B--23--:R-:W1:Y:S02]  /*46f0*/  LDC R18, c[0x0][0x374] ;  /* 0x0000dd00ff127b82 */ /* 0x00ce640000000800 */
.L_x_84:
[C---:B------:R-:W-:Y:S02]  /*4700*/  LEA R0, R27.reuse, UR7, 0x3 ;  /* 0x000000071b007c11 */ /* 0x040fe4000f8e18ff */
[----:B------:R-:W-:Y:S02]  /*4710*/  SHF.L.U32 R2, R26, 0x1f, RZ ;  /* 0x0000001f1a027819 */ /* 0x000fe400000006ff */
[----:B------:R-:W-:Y:S02]  /*4720*/  LEA R20, R27, UR7, 0x4 ;  /* 0x000000071b147c11 */ /* 0x000fe4000f8e20ff */
[----:B--2---:R-:W2:Y:S02]  /*4730*/  SYNCS.PHASECHK.TRANS64.TRYWAIT P0, [R0+URZ+0xc0], R2 ;  /* 0x0000c002000075a7 */ /* 0x004ea400080011ff */
[----:B--2---:R-:W-:Y:S05]  /*4740*/  @!P0 BRA `(.L_x_76) ;  /* 0x00000040001c8947 */ /* 0x004fea0003800000 */
.L_x_154:
[----:B------:R-:W-:Y:S01]  /*4750*/  ISETP.GE.AND P0, PT, R40, 0x1, PT ;  /* 0x000000012800780c */ /* 0x000fe20003f06270 */
[----:B------:R-:W3:Y:S01]  /*4760*/  LDS.128 R20, [R20+0x130] ;  /* 0x0001300014147984 */ /* 0x000ee20000000c00 */
[----:B--2---:R-:W-:Y:S01]  /*4770*/  VIADD R0, R0, 0xd0 ;  /* 0x000000d000007836 */ /* 0x004fe20000000000 */
[----:B------:R-:W-:Y:S01]  /*4780*/  @!PT LDS RZ, [RZ] ;  /* 0x00000000fffff984 */ /* 0x000fe20000000800 */
[----:B------:R-:W-:Y:S01]  /*4790*/  @!PT LDS RZ, [RZ] ;  /* 0x00000000fffff984 */ /* 0x000fe20000000800 */
[----:B------:R-:W-:Y:S01]  /*47a0*/  @!PT LDS RZ, [RZ] ;  /* 0x00000000fffff984 */ /* 0x000fe20000000800 */
[----:B------:R-:W-:Y:S01]  /*47b0*/  @!PT LDS RZ, [RZ] ;  /* 0x00000000fffff984 */ /* 0x000fe20000000800 */
[----:B------:R2:W-:Y:S06]  /*47c0*/  MEMBAR.ALL.CTA ;  /* 0x0000000000007992 */ /* 0x0005ec0000008000 */
[----:B--2---:R-:W2:Y:S01]  /*47d0*/  FENCE.VIEW.ASYNC.S ;  /* 0x00000000000073c6 */ /* 0x004ea20000000000 */
[----:B------:R-:W-:Y:S04]  /*47e0*/  PRMT R0, RZ, 0x654, R0 ;  /* 0x00000654ff007816 */ /* 0x000fe80000000000 */
[----:B--2---:R2:W-:Y:S01]  /*47f0*/  SYNCS.ARRIVE.TRANS64.RED.A1T0 RZ, [R0+URZ], RZ ;  /* 0x000000ff00ff79a7 */ /* 0x0045e200081004ff */
[----:B---3--:R-:W-:Y:S11]  /*4800*/  LOP3.LUT P3, RZ, R22, 0x1, RZ, 0xc0, !PT ;  /* 0x0000000116ff7812 */ /* 0x008ff6000786c0ff */
[----:B------:R-:W-:Y:S02]  /*4810*/  @!UPT UIADD3 URZ, UPT, UPT, URZ, URZ, URZ ;  /* 0x000000fffffff290 */ /* 0x000fe4000fffe0ff */
[----:B------:R-:W-:Y:S02]  /*4820*/  @P3 MOV R11, R20 ;  /* 0x00000014000b3202 */ /* 0x000fe40000000f00 */
[----:B------:R-:W-:Y:S01]  /*4830*/  @P3 LOP3.LUT R10, R21, 0xffff, RZ, 0xc0, !PT ;  /* 0x0000ffff150a3812 */ /* 0x000fe200078ec0ff */
[----:B--2---:R-:W-:Y:S06]  /*4840*/  @!P0 BRA `(.L_x_77) ;  /* 0x0000000000a48947 */ /* 0x004fec0003800000 */
[----:B-1----:R-:W-:Y:S01]  /*4850*/  IMAD.HI.U32 R0, R18, R7, RZ ;  /* 0x0000000712007227 */ /* 0x002fe200078e00ff */
[----:B------:R-:W-:Y:S02]  /*4860*/  ISETP.NE.AND P0, PT, R6, 0x1, PT ;  /* 0x000000010600780c */ /* 0x000fe40003f05270 */
[----:B------:R-:W-:Y:S01]  /*4870*/  ISETP.NE.AND P2, PT, R40, 0x1, PT ;  /* 0x000000012800780c */ /* 0x000fe20003f45270 */
[----:B----4-:R-:W-:Y:S01]  /*4880*/  IMAD.HI.U32 R9, R19, R16, RZ ;  /* 0x0000001013097227 */ /* 0x010fe200078e00ff */
[----:B------:R-:W-:Y:S02]  /*4890*/  SHF.R.U32.HI R0, RZ, R15, R0 ;  /* 0x0000000fff007219 */ /* 0x000fe40000011600 */
[----:B------:R-:W-:Y:S01]  /*48a0*/  ISETP.NE.AND P4, PT, R3, 0x1, PT ;  /* 0x000000010300780c */ /* 0x000fe20003f85270 */
[----:B------:R-:W-:Y:S01]  /*48b0*/  IMAD.HI.U32 R13, R10, R7, RZ ;  /* 0x000000070a0d7227 */ /* 0x000fe200078e00ff */
[----:B------:R-:W-:Y:S02]  /*48c0*/  SHF.R.U32.HI R9, RZ, R17, R9 ;  /* 0x00000011ff097219 */ /* 0x000fe40000011609 */
[----:B------:R-:W-:Y:S01]  /*48d0*/  SEL R0, R18, R0, !P0 ;  /* 0x0000000012007207 */ /* 0x000fe20004000000 */
[----:B------:R-:W-:Y:S01]  /*48e0*/  IMAD.HI.U32 R12, R11, R16, RZ ;  /* 0x000000100b0c7227 */ /* 0x000fe200078e00ff */
[----:B------:R-:W-:Y:S03]  /*48f0*/  SEL R9, R19, R9, !P4 ;  /* 0x0000000913097207 */ /* 0x000fe60006000000 */
[-C--:B------:R-:W-:Y:S01]  /*4900*/  IMAD.HI.U32 R8, R0, R4.reuse, RZ ;  /* 0x0000000400087227 */ /* 0x080fe200078e00ff */
[----:B------:R-:W-:Y:S03]  /*4910*/  SHF.R.U32.HI R12, RZ, R17, R12 ;  /* 0x00000011ff0c7219 */ /* 0x000fe6000001160c */
[----:B------:R-:W-:Y:S01]  /*4920*/  IMAD.HI.U32 R2, R9, R4, RZ ;  /* 0x0000000409027227 */ /* 0x000fe200078e00ff */
[----:B------:R-:W-:Y:S02]  /*4930*/  @P2 SHF.R.U32.HI R0, RZ, R5, R8 ;  /* 0x00000005ff002219 */ /* 0x000fe40000011608 */
[----:B------:R-:W-:Y:S02]  /*4940*/  SHF.R.U32.HI R8, RZ, R15, R13 ;  /* 0x0000000fff087219 */ /* 0x000fe4000001160d */
[----:B------:R-:W-:Y:S01]  /*4950*/  @P2 SHF.R.U32.HI R9, RZ, R5, R2 ;  /* 0x00000005ff092219 */ /* 0x000fe20000011602 */
[----:B------:R-:W-:Y:S01]  /*4960*/  IMAD R0, R40, R0, RZ ;  /* 0x0000000028007224 */ /* 0x000fe200078e02ff */
[----:B------:R-:W-:Y:S02]  /*4970*/  SEL R8, R10, R8, !P0 ;  /* 0x000000080a087207 */ /* 0x000fe40004000000 */
[----:B------:R-:W-:Y:S01]  /*4980*/  SEL R2, R11, R12, !P4 ;  /* 0x0000000c0b027207 */ /* 0x000fe20006000000 */
[----:B------:R-:W-:Y:S01]  /*4990*/  IMAD R12, R40, R9, RZ ;  /* 0x00000009280c7224 */ /* 0x000fe200078e02ff */
[C---:B------:R-:W-:Y:S01]  /*49a0*/  ISETP.GE.AND P0, PT, R8.reuse, R0, PT ;  /* 0x000000000800720c */ /* 0x040fe20003f06270 */
[----:B------:R-:W-:Y:S03]  /*49b0*/  IMAD.HI.U32 R0, R8, R4, RZ ;  /* 0x0000000408007227 */ /* 0x000fe600078e00ff */
[----:B------:R-:W-:Y:S02]  /*49c0*/  ISETP.GE.OR P0, PT, R2, R12, P0 ;  /* 0x0000000c0200720c */ /* 0x000fe40000706670 */
[-C--:B------:R-:W-:Y:S04]  /*49d0*/  SHF.R.U32.HI R0, RZ, R5.reuse, R0 ;  /* 0x00000005ff007219 */ /* 0x080fe80000011600 */
[----:B------:R-:W-:Y:S05]  /*49e0*/  SEL R13, R8, R0, !P2 ;  /* 0x00000000080d7207 */ /* 0x000fea0005000000 */
[----:B------:R-:W-:Y:S02]  /*49f0*/  IMAD.MOV R12, RZ, RZ, -R13 ;  /* 0x000000ffff0c7224 */ /* 0x000fe400078e0a0d */
[----:B------:R-:W-:Y:S04]  /*4a00*/  @!P0 IMAD.HI.U32 R0, R2, R4, RZ ;  /* 0x0000000402008227 */ /* 0x000fe800078e00ff */
[----:B------:R-:W-:Y:S01]  /*4a10*/  IMAD R12, R40, R12, R8 ;  /* 0x0000000c280c7224 */ /* 0x000fe200078e0208 */
[----:B------:R-:W-:Y:S04]  /*4a20*/  @!P0 SHF.R.U32.HI R0, RZ, R5, R0 ;  /* 0x00000005ff008219 */ /* 0x000fe80000011600 */
[----:B------:R-:W-:Y:S04]  /*4a30*/  @!P0 SEL R0, R2, R0, !P2 ;  /* 0x0000000002008207 */ /* 0x000fe80005000000 */
[----:B------:R-:W-:Y:S01]  /*4a40*/  @!P0 IADD3 R13, PT, PT, R13, -R0, RZ ;  /* 0x800000000d0d8210 */ /* 0x000fe20007ffe0ff */
[----:B------:R-:W-:Y:S01]  /*4a50*/  @!P0 IMAD R0, R9, R12, R0 ;  /* 0x0000000c09008224 */ /* 0x000fe200078e0200 */
[----:B------:R-:W-:Y:S01]  /*4a60*/  IADD3 R9, PT, PT, -R8, RZ, RZ ;  /* 0x000000ff08097210 */ /* 0x000fe20007ffe1ff */
[--C-:B------:R-:W-:Y:S02]  /*4a70*/  IMAD.MOV R12, RZ, RZ, -R2.reuse ;  /* 0x000000ffff0c7224 */ /* 0x100fe400078e0a02 */
[----:B------:R-:W-:Y:S02]  /*4a80*/  @!P0 IMAD R8, R13, R40, R2 ;  /* 0x000000280d088224 */ /* 0x000fe400078e0202 */
[----:B------:R-:W-:Y:S02]  /*4a90*/  @!P0 IMAD.MOV.U32 R2, RZ, RZ, R0 ;  /* 0x000000ffff028224 */ /* 0x000fe400078e0000 */
[----:B------:R-:W-:Y:S02]  /*4aa0*/  IMAD R11, R3, R12, R11 ;  /* 0x0000000c030b7224 */ /* 0x000fe400078e020b */
[----:B------:R-:W-:Y:S02]  /*4ab0*/  IMAD R10, R6, R9, R10 ;  /* 0x00000009060a7224 */ /* 0x000fe400078e020a */
[----:B------:R-:W-:Y:S02]  /*4ac0*/  IMAD R11, R2, R3, R11 ;  /* 0x00000003020b7224 */ /* 0x000fe400078e020b */
[----:B------:R-:W-:Y:S02]  /*4ad0*/  IMAD R10, R8, R6, R10 ;  /* 0x00000006080a7224 */ /* 0x000fe400078e020a */
.L_x_77:
[----:B------:R-:W-:Y:S05]  /*4ae0*/  BRA.U UP1, `(.L_x_78) ;  /* 0x0000000101107547 */ /* 0x000fea000b800000 */
[----:B------:R-:W-:Y:S04]  /*4af0*/  MOV R2, UR6 ;  /* 0x0000000600027c02 */ /* 0x000fe80008000f00 */
[----:B------:R-:W-:Y:S04]  /*4b00*/  SHF.L.U32 R2, R2, 0x1f, RZ ;  /* 0x0000001f02027819 */ /* 0x000fe800000006ff */
[----:B------:R-:W2:Y:S02]  /*4b10*/  SYNCS.PHASECHK.TRANS64.TRYWAIT P0, [UR7+0xb8], R2 ;  /* 0x0000b802ff0075a7 */ /* 0x000ea40008001107 */
[----:B--2---:R-:W-:Y:S05]  /*4b20*/  @!P0 BRA `(.L_x_79) ;  /* 0x0000003c00388947 */ /* 0x004fea0003800000 */
.L_x_78:
[----:B------:R-:W-:Y:S01]  /*4b30*/  R2UR UR10, R14 ;  /* 0x000000000e0a72ca */ /* 0x000fe200000e0000 */
[----:B------:R-:W-:Y:S01]  /*4b40*/  USHF.L.U32 UR11, UR27, 0x7, URZ ;  /* 0x000000071b0b7899 */ /* 0x000fe200080006ff */
[----:B------:R-:W-:Y:S04]  /*4b50*/  ISETP.NE.U32.AND P2, PT, RZ, UR4, PT ;  /* 0x00000004ff007c0c */ /* 0x000fe8000bf45070 */
[----:B------:R-:W-:Y:S07]  /*4b60*/  ISETP.NE.AND.EX P2, PT, RZ, UR5, PT, P2 ;  /* 0x00000005ff007c0c */ /* 0x000fee000bf45320 */
[----:B------:R-:W-:Y:S01]  /*4b70*/  USHF.L.U32 UR10, UR10, 0x6, URZ ;  /* 0x000000060a0a7899 */ /* 0x000fe200080006ff */
[----:B------:R-:W-:Y:S11]  /*4b80*/  BRA.U !UP4, `(.L_x_80) ;  /* 0x000000010c347547 */ /* 0x000ff6000b800000 */
[----:B------:R-:W-:Y:S01]  /*4b90*/  UPLOP3.LUT UP0, UPT, UPT, UPT, UP3, 0x80, 0x8 ;  /* 0x000000000008789c */ /* 0x000fe20003f0f030 */
[----:B--2---:R-:W-:Y:S02]  /*4ba0*/  HFMA2 R0, -RZ, RZ, 0, 5.9604644775390625e-08 ;  /* 0x00000001ff007431 */ /* 0x004fe400000001ff */
[----:B------:R-:W-:Y:S03]  /*4bb0*/  IMAD.MOV.U32 R88, RZ, RZ, 0x1 ;  /* 0x00000001ff587424 */ /* 0x000fe600078e00ff */
[----:B------:R-:W-:Y:S05]  /*4bc0*/  PLOP3.LUT P0, PT, PT, PT, UP0, 0x80, 0x8 ;  /* 0x000000000008781c */ /* 0x000fea0003f0f008 */
[----:B------:R-:W2:Y:S01]  /*4bd0*/  @UP0 LDCU.64 UR12, c[0x0][0xc88] ;  /* 0x00019100ff0c07ac */ /* 0x000ea20008000a00 */
[----:B------:R-:W-:Y:S07]  /*4be0*/  @UP0 UIMAD UR9, UR44, UR4, URZ ;  /* 0x000000042c0902a4 */ /* 0x000fee000f8e02ff */
[----:B------:R-:W-:Y:S01]  /*4bf0*/  @!P0 PRMT R88, R0, 0x7610, R88 ;  /* 0x0000761000588816 */ /* 0x000fe20000000058 */
[----:B--2---:R-:W-:Y:S03]  /*4c00*/  @UP0 UIMAD.WIDE UR12, UR9, 0x4, UR12 ;  /* 0x00000004090c08a5 */ /* 0x004fe6000f8e020c */
[----:B------:R-:W2:Y:S03]  /*4c10*/  @!UP0 LDCU UR9, c[0x0][0xc80] ;  /* 0x00019000ff0987ac */ /* 0x000ea60008000800 */
[----:B------:R-:W-:Y:S01]  /*4c20*/  IMAD.U32 R8, RZ, RZ, UR12 ;  /* 0x0000000cff087e24 */ /* 0x000fe2000f8e00ff */
[----:B------:R-:W-:Y:S05]  /*4c30*/  MOV R9, UR13 ;  /* 0x0000000d00097c02 */ /* 0x000fea0008000f00 */
[----:B-----5:R3:W5:Y:S02]  /*4c40*/  @P0 LDG.E R49, desc[UR46][R8.64] ;  /* 0x0000002e08310981 */ /* 0x020764000c1e1900 */
[----:B--23--:R-:W-:Y:S07]  /*4c50*/  @!P0 IMAD.U32 R49, RZ, RZ, UR9 ;  /* 0x00000009ff318e24 */ /* 0x00cfee000f8e00ff */
.L_x_80:
[----:B-----5:R-:W-:Y:S01]  /*4c60*/  @!P2 FSETP.EQ.AND P0, PT, R49, RZ, PT ;  /* 0x000000ff3100a20b */ /* 0x020fe20003f02000 */
[----:B------:R-:W-:Y:S01]  /*4c70*/  @!UPT UIADD3 URZ, UPT, UPT, URZ, URZ, URZ ;  /* 0x000000fffffff290 */ /* 0x000fe2000fffe0ff */
[----:B------:R-:W-:Y:S11]  /*4c80*/  @!P2 BRA `(.L_x_81) ;  /* 0x000000000014a947 */ /* 0x000ff60003800000 */
[----:B------:R-:W-:Y:S02]  /*4c90*/  LOP3.LUT P2, RZ, R88, 0xff, RZ, 0xc0, !PT ;  /* 0x000000ff58ff7812 */ /* 0x000fe4000784c0ff */
[----:B------:R-:W-:Y:S04]  /*4ca0*/  PLOP3.LUT P0, PT, PT, PT, UP0, 0x80, 0x8 ;  /* 0x000000000008781c */ /* 0x000fe80003f0f008 */
[----:B------:R-:W-:Y:S07]  /*4cb0*/  PLOP3.LUT P0, PT, P0, PT, PT, 0x8, 0x80 ;  /* 0x000000000080781c */ /* 0x000fee000070e170 */
[----:B------:R-:W-:Y:S11]  /*4cc0*/  @P2 FSETP.EQ.AND P0, PT, R49, RZ, PT ;  /* 0x000000ff3100220b */ /* 0x000ff60003f02000 */
[----:B------:R-:W-:Y:S02]  /*4cd0*/  @!UPT UIADD3 URZ, UPT, UPT, URZ, URZ, URZ ;  /* 0x000000fffffff290 */ /* 0x000fe4000fffe0ff */
.L_x_81:
[----:B------:R-:W-:Y:S01]  /*4ce0*/  ULEA UR15, UR8, UR7, 0x3 ;  /* 0x00000007080f7291 */ /* 0x000fe2000f8e18ff */
[----:B------:R-:W-:Y:S02]  /*4cf0*/  SHF.L.U32 R9, R30, 0x1f, RZ ;  /* 0x0000001f1e097819 */ /* 0x000fe400000006ff */
[----:B------:R-:W-:Y:S04]  /*4d00*/  ELECT P4, URZ, PT ;  /* 0x0000000000ff782f */ /* 0x000fe80003880000 */
[----:B------:R-:W-:Y:S02]  /*4d10*/  PLOP3.LUT P4, PT, P0, P4, PT, 0xf2, 0x2f ;  /* 0x00000000002f781c */ /* 0x000fe40000789e72 */
[----:B------:R-:W3:Y:S11]  /*4d20*/  SYNCS.PHASECHK.TRANS64.TRYWAIT P2, [UR15+0x98], R9 ;  /* 0x00009809ff0075a7 */ /* 0x000ef6000804110f */
[----:B-1----:R-:W-:Y:S05]  /*4d30*/  @!P4 IADD3 R8, P0, PT, R28, 0x980, RZ ;  /* 0x000009801c08c810 */ /* 0x002fea0007f1e0ff */
[----:B--2---:R-:W-:Y:S01]  /*4d40*/  @!P4 IMAD.X R2, RZ, RZ, R29, P0 ;  /* 0x000000ffff02c224 */ /* 0x004fe200000e061d */
[----:B---3--:R-:W-:Y:S07]  /*4d50*/  @!P2 BRA `(.L_x_82) ;  /* 0x0000003800c4a947 */ /* 0x008fee0003800000 */
.L_x_157:
[----:B------:R-:W2:Y:S01]  /*4d60*/  LDC.64 R12, c[0x0][0xf18] ;  /* 0x0003c600ff0c7b82 */ /* 0x000ea20000000a00 */
[----:B------:R-:W-:Y:S01]  /*4d70*/  @!P4 R2UR UR9, R2 ;  /* 0x000000000209c2ca */ /* 0x000fe200000e0000 */
[----:B------:R-:W-:Y:S01]  /*4d80*/  VOTEU.ALL UP2, P4 ;  /* 0x0000000000ff7886 */ /* 0x000fe20002040000 */
[----:B------:R-:W-:Y:S01]  /*4d90*/  @!P4 R2UR UR12, R8 ;  /* 0x00000000080cc2ca */ /* 0x000fe200000e0000 */
[----:B------:R-:W-:Y:S01]  /*4da0*/  UIADD3 UR14, UPT, UPT, UR8, 0x1, URZ ;  /* 0x00000001080e7890 */ /* 0x000fe2000fffe0ff */
[----:B-1----:R-:W-:Y:S03]  /*4db0*/  @!P4 IMAD.MOV.U32 R0, RZ, RZ, 0x2000 ;  /* 0x00002000ff00c424 */ /* 0x002fe600078e00ff */
[----:B------:R-:W1:Y:S01]  /*4dc0*/  @!P1 LDC R2, c[0x0][0xf0c] ;  /* 0x0003c300ff029b82 */ /* 0x000e620000000800 */
[----:B------:R-:W-:Y:S01]  /*4dd0*/  @!UP2 ULEA UR8, UR8, UR7, 0xd ;  /* 0x000000070808a291 */ /* 0x000fe2000f8e68ff */
[----:B------:R-:W-:Y:S01]  /*4de0*/  @P3 SHF.R.U32.HI R25, RZ, 0x10, R21 ;  /* 0x00000010ff193819 */ /* 0x000fe20000011615 */
[----:B------:R-:W-:Y:S01]  /*4df0*/  VOTEU.ALL UP1, P4 ;  /* 0x0000000000ff7886 */ /* 0x000fe20002020000 */
[----:B------:R-:W-:Y:S01]  /*4e00*/  UMOV UR20, 0x0 ;  /* 0x0000000000147882 */ /* 0x000fe20000000000 */
[----:B------:R-:W-:Y:S01]  /*4e10*/  @!UP2 UIADD3 UR8, UPT, UPT, UR8, 0x200, URZ ;  /* 0x000002000808a890 */ /* 0x000fe2000fffe0ff */
[----:B------:R-:W-:Y:S01]  /*4e20*/  VIADD R27, R27, 0x1 ;  /* 0x000000011b1b7836 */ /* 0x000fe20000000000 */
[----:B------:R-:W-:Y:S01]  /*4e30*/  UMOV UR21, 0x10000000 ;  /* 0x1000000000157882 */ /* 0x000fe20000000000 */
[----:B------:R-:W-:Y:S01]  /*4e40*/  IMAD.U32 R9, RZ, RZ, UR9 ;  /* 0x00000009ff097e24 */ /* 0x000fe2000f8e00ff */
[----:B------:R-:W-:Y:S01]  /*4e50*/  UIADD3 UR9, UPT, UPT, UR15, 0x80, URZ ;  /* 0x000000800f097890 */ /* 0x000fe2000fffe0ff */
[----:B------:R-:W-:Y:S01]  /*4e60*/  IMAD.U32 R8, RZ, RZ, UR12 ;  /* 0x0000000cff087e24 */ /* 0x000fe2000f8e00ff */
[----:B------:R-:W-:Y:S01]  /*4e70*/  UMOV UR12, UR44 ;  /* 0x0000002c000c7c82 */ /* 0x000fe20008000000 */
[----:B------:R-:W-:Y:S01]  /*4e80*/  UISETP.NE.AND UP5, UPT, UR14, 0x3, UPT ;  /* 0x000000030e00788c */ /* 0x000fe2000bfa5270 */
[----:B------:R-:W-:Y:S01]  /*4e90*/  @!P4 R2UR UR19, R9 ;  /* 0x000000000913c2ca */ /* 0x000fe200000e0000 */
[----:B------:R-:W-:Y:S01]  /*4ea0*/  UPRMT UR16, UR45, 0x654, UR9 ;  /* 0x000006542d107896 */ /* 0x000fe20008000009 */
[----:B------:R-:W-:Y:S01]  /*4eb0*/  @!P4 R2UR UR18, R8 ;  /* 0x000000000812c2ca */ /* 0x000fe200000e0000 */
[----:B------:R-:W-:Y:S01]  /*4ec0*/  USEL UR17, URZ, 0x1, UP5 ;  /* 0x00000001ff117887 */ /* 0x000fe2000a800000 */
[----:B------:R-:W3:Y:S01]  /*4ed0*/  LDC.64 R8, c[0x0][0xf10] ;  /* 0x0003c400ff087b82 */ /* 0x000ee20000000a00 */
[----:B------:R-:W-:Y:S04]  /*4ee0*/  USEL UR14, UR14, URZ, UP5 ;  /* 0x000000ff0e0e7287 */ /* 0x000fe8000a800000 */
[----:B------:R-:W-:Y:S01]  /*4ef0*/  ULEA UR13, UR14, UR7, 0x3 ;  /* 0x000000070e0d7291 */ /* 0x000fe2000f8e18ff */
[----:B------:R-:W-:Y:S04]  /*4f00*/  LOP3.LUT R30, R30, UR17, RZ, 0x3c, !PT ;  /* 0x000000111e1e7c12 */ /* 0x000fe8000f8e3cff */
[----:B------:R-:W-:Y:S01]  /*4f10*/  SHF.L.U32 R14, R30, 0x1f, RZ ;  /* 0x0000001f1e0e7819 */ /* 0x000fe200000006ff */
[----:B------:R1:W-:Y:S01]  /*4f20*/  @!UP1 UTMALDG.3D [UR8], [UR18], desc[UR20] ;  /* 0x00001408120095b4 */ /* 0x0003e20008011000 */
[----:B------:R5:W-:Y:S01]  /*4f30*/  @!P4 SYNCS.ARRIVE.TRANS64.RED.A0TR RZ, [UR15+0x80], R0 ;  /* 0x00008000ffffc9a7 */ /* 0x000be2000830040f */
[C---:B---3--:R-:W-:Y:S01]  /*4f40*/  @!P1 IMAD.HI.U32 R8, R11.reuse, R8, RZ ;  /* 0x000000080b089227 */ /* 0x048fe200078e00ff */
[----:B--2---:R-:W-:Y:S02]  /*4f50*/  @!P1 ISETP.NE.AND P0, PT, R12, 0x1, PT ;  /* 0x000000010c00980c */ /* 0x004fe40003f05270 */
[----:B-1----:R-:W-:Y:S01]  /*4f60*/  @!P1 ISETP.NE.AND P2, PT, R2, 0x1, PT ;  /* 0x000000010200980c */ /* 0x002fe20003f45270 */
[----:B------:R-:W-:Y:S01]  /*4f70*/  SYNCS.ARRIVE.TRANS64.RED.A1T0 RZ, [UR16], RZ ;  /* 0x000000ffffff79a7 */ /* 0x000fe20008100410 */
[C---:B------:R-:W-:Y:S01]  /*4f80*/  @!P1 IMAD.HI.U32 R13, R10.reuse, R13, RZ ;  /* 0x0000000d0a0d9227 */ /* 0x040fe200078e00ff */
[----:B------:R-:W-:Y:S04]  /*4f90*/  @!P1 SHF.R.U32.HI R8, RZ, R9, R8 ;  /* 0x00000009ff089219 */ /* 0x000fe80000011608 */
[----:B------:R-:W-:Y:S01]  /*4fa0*/  @!P1 SEL R8, R11, R8, !P2 ;  /* 0x000000080b089207 */ /* 0x000fe20005000000 */
[----:B------:R-:W1:Y:S01]  /*4fb0*/  SYNCS.PHASECHK.TRANS64.TRYWAIT P5, [UR13+0x98], R14 ;  /* 0x0000980eff0075a7 */ /* 0x000e6200080a110d */
[----:B-----5:R-:W2:Y:S02]  /*4fc0*/  @!P1 LDC R0, c[0x0][0xf20] ;  /* 0x0003c800ff009b82 */ /* 0x020ea40000000800 */
[----:B--2---:R-:W-:Y:S04]  /*4fd0*/  @!P1 SHF.R.U32.HI R0, RZ, R0, R13 ;  /* 0x00000000ff009219 */ /* 0x004fe8000001160d */
[----:B------:R-:W-:Y:S05]  /*4fe0*/  @!P1 SEL R9, R10, R0, !P0 ;  /* 0x000000000a099207 */ /* 0x000fea0004000000 */
[----:B------:R-:W-:Y:S02]  /*4ff0*/  @!P1 IMAD.IADD R0, R9, 0x1, -R8 ;  /* 0x0000000109009824 */ /* 0x000fe400078e0a08 */
[----:B------:R-:W-:Y:S02]  /*5000*/  @!P1 IMAD.IADD R8, R8, 0x1, -R9 ;  /* 0x0000000108089824 */ /* 0x000fe400078e0a09 */
[----:B------:R-:W-:Y:S02]  /*5010*/  @!P1 IMAD R11, R0, R2, R11 ;  /* 0x00000002000b9224 */ /* 0x000fe400078e020b */
[----:B------:R-:W-:Y:S01]  /*5020*/  @!P1 IMAD R10, R8, R12, R10 ;  /* 0x0000000c080a9224 */ /* 0x000fe200078e020a */
[----:B-1----:R-:W-:Y:S06]  /*5030*/  @!P5 BRA `(.L_x_83) ;  /* 0x000000380024d947 */ /* 0x002fec0003800000 */
.L_x_159:
[----:B------:R-:W-:Y:S01]  /*5040*/  @!P4 IADD3 R2, P0, PT, R28, 0x980, RZ ;  /* 0x000009801c02c810 */ /* 0x000fe20007f1e0ff */
[----:B------:R-:W-:Y:S01]  /*5050*/  UMOV UR18, 0x0 ;  /* 0x0000000000127882 */ /* 0x000fe20000000000 */
[----:B------:R-:W-:Y:S01]  /*5060*/  UMOV UR19, 0x10000000 ;  /* 0x1000000000137882 */ /* 0x000fe20000000000 */
[----:B------:R-:W-:Y:S01]  /*5070*/  VOTEU.ALL UP1, P4 ;  /* 0x0000000000ff7886 */ /* 0x000fe20002020000 */
[----:B------:R-:W-:Y:S01]  /*5080*/  @!P4 R2UR UR9, R2 ;  /* 0x000000000209c2ca */ /* 0x000fe200000e0000 */
[----:B-1----:R-:W-:Y:S01]  /*5090*/  @!P4 IMAD.X R0, RZ, RZ, R29, P0 ;  /* 0x000000ffff00c224 */ /* 0x002fe200000e061d */
[----:B------:R-:W-:Y:S01]  /*50a0*/  UMOV UR12, UR44 ;  /* 0x0000002c000c7c82 */ /* 0x000fe20008000000 */
[----:B------:R-:W-:Y:S01]  /*50b0*/  @P3 R2UR UR44, R25 ;  /* 0x00000000192c32ca */ /* 0x000fe200000e0000 */
[----:B------:R-:W-:Y:S01]  /*50c0*/  @!UP1 ULEA UR15, UR14, UR7, 0xd ;  /* 0x000000070e0f9291 */ /* 0x000fe2000f8e68ff */
[----:B------:R-:W-:Y:S01]  /*50d0*/  ISETP.NE.AND P0, PT, R27, 0x2, PT ;  /* 0x000000021b00780c */ /* 0x000fe20003f05270 */
[----:B------:R-:W-:Y:S01]  /*50e0*/  @!UP1 UIADD3 UR10, UPT, UPT, UR10, 0x20, URZ ;  /* 0x000000200a0a9890 */ /* 0x000fe2000fffe0ff */
[----:B------:R-:W-:Y:S01]  /*50f0*/  @!P4 R2UR UR8, R0 ;  /* 0x000000000008c2ca */ /* 0x000fe200000e0000 */
[----:B------:R-:W-:Y:S01]  /*5100*/  UIADD3 UR14, UPT, UPT, UR14, 0x1, URZ ;  /* 0x000000010e0e7890 */ /* 0x000fe2000fffe0ff */
[----:B------:R-:W-:Y:S01]  /*5110*/  IMAD.IADD R0, R11, 0x1, R87 ;  /* 0x000000010b007824 */ /* 0x000fe200078e0257 */
[----:B------:R-:W-:Y:S01]  /*5120*/  SEL R27, R27, RZ, P0 ;  /* 0x000000ff1b1b7207 */ /* 0x000fe20000000000 */
[----:B------:R-:W-:Y:S02]  /*5130*/  IMAD.IADD R14, R10, 0x1, R86 ;  /* 0x000000010a0e7824 */ /* 0x000fe400078e0256 */
[----:B------:R-:W-:Y:S01]  /*5140*/  IMAD.U32 R8, RZ, RZ, UR9 ;  /* 0x00000009ff087e24 */ /* 0x000fe2000f8e00ff */
[----:B------:R-:W-:Y:S01]  /*5150*/  UIADD3 UR9, UPT, UPT, UR13, 0x80, URZ ;  /* 0x000000800d097890 */ /* 0x000fe2000fffe0ff */
[----:B------:R-:W-:Y:S02]  /*5160*/  R2UR UR27, R0 ;  /* 0x00000000001b72ca */ /* 0x000fe400000e0000 */
[----:B------:R-:W-:Y:S02]  /*5170*/  SEL R0, RZ, 0x1, P0 ;  /* 0x00000001ff007807 */ /* 0x000fe40000000000 */
[----:B------:R-:W-:Y:S01]  /*5180*/  @!P4 R2UR UR16, R8 ;  /* 0x000000000810c2ca */ /* 0x000fe200000e0000 */
[----:B------:R-:W-:Y:S01]  /*5190*/  IMAD.U32 R9, RZ, RZ, UR8 ;  /* 0x00000008ff097e24 */ /* 0x000fe2000f8e00ff */
[----:B------:R-:W-:Y:S01]  /*51a0*/  @!UP1 UIADD3 UR8, UPT, UPT, UR15, 0x200, URZ ;  /* 0x000002000f089890 */ /* 0x000fe2000fffe0ff */
[----:B------:R-:W-:Y:S01]  /*51b0*/  LOP3.LUT R26, R26, R0, RZ, 0x3c, !PT ;  /* 0x000000001a1a7212 */ /* 0x000fe200078e3cff */
[----:B------:R-:W-:Y:S01]  /*51c0*/  VOTEU.ALL UP1, P4 ;  /* 0x0000000000ff7886 */ /* 0x000fe20002020000 */
[----:B------:R-:W-:Y:S01]  /*51d0*/  UPRMT UR15, UR45, 0x654, UR9 ;  /* 0x000006542d0f7896 */ /* 0x000fe20008000009 */
[----:B------:R-:W-:Y:S11]  /*51e0*/  @!P4 R2UR UR17, R9 ;  /* 0x000000000911c2ca */ /* 0x000ff600000e0000 */
[----:B------:R-:W-:Y:S02]  /*51f0*/  @!UPT UIADD3 URZ, UPT, UPT, URZ, URZ, URZ ;  /* 0x000000fffffff290 */ /* 0x000fe4000fffe0ff */
[----:B------:R1:W-:Y:S01]  /*5200*/  @!UP1 UTMALDG.3D [UR8], [UR16], desc[UR18] ;  /* 0x00001208100095b4 */ /* 0x0003e20008011000 */
[----:B------:R2:W-:Y:S01]  /*5210*/  @!P4 SYNCS.ARRIVE.TRANS64.RED.A0TR RZ, [UR13+0x80], R24 ;  /* 0x00008018ffffc9a7 */ /* 0x0005e2000830040d */
[----:B------:R-:W-:Y:S04]  /*5220*/  UISETP.NE.AND UP1, UPT, UR14, 0x3, UPT ;  /* 0x000000030e00788c */ /* 0x000fe8000bf25270 */
[----:B------:R-:W-:Y:S06]  /*5230*/  USEL UR13, URZ, 0x1, UP1 ;  /* 0x00000001ff0d7887 */ /* 0x000fec0008800000 */
[----:B------:R-:W-:Y:S01]  /*5240*/  LOP3.LUT R30, R30, UR13, RZ, 0x3c, !PT ;  /* 0x0000000d1e1e7c12 */ /* 0x000fe2000f8e3cff */
[----:B------:R-:W-:Y:S01]  /*5250*/  SYNCS.ARRIVE.TRANS64.RED.A1T0 RZ, [UR15], RZ ;  /* 0x000000ffffff79a7 */ /* 0x000fe2000810040f */
[----:B-1----:R-:W-:Y:S02]  /*5260*/  USEL UR8, UR14, URZ, UP1 ;  /* 0x000000ff0e087287 */ /* 0x002fe40008800000 */
[----:B------:R-:W-:Y:S01]  /*5270*/  UPLOP3.LUT UP1, UPT, UPT, UPT, UPT, 0x80, 0x8 ;  /* 0x000000000008789c */ /* 0x000fe20003f2f070 */
[----:B------:R-:W-:Y:S10]  /*5280*/  @P3 BRA `(.L_x_84) ;  /* 0xfffffff4001c3947 */ /* 0x000ff4000383ffff */
[----:B------:R-:W-:Y:S01]  /*5290*/  UIADD3 UR7, UPT, UPT, UR7, 0x98, URZ ;  /* 0x0000009807077890 */ /* 0x000fe2000fffe0ff */
[----:B------:R-:W-:-:S03]  /*52a0*/  SHF.L.U32 R2, R30, 0x1f, RZ ;  /* 0x0000001f1e027819 */ /* 0x000fc600000006ff */
[----:B------:R-:W-:-:S09]  /*52b0*/  ULEA UR4, UR8, UR7, 0x3 ;  /* 0x0000000708047291 */ /* 0x000fd2000f8e18ff */
[----:B------:R-:W1:Y:S02]  /*52c0*/  SYNCS.PHASECHK.TRANS64.TRYWAIT P0, [UR4], R2 ;  /* 0x00000002ff0075a7 */ /* 0x000e640008001104 */
[----:B-1----:R-:W-:Y:S05]  /*52d0*/  @!P0 BRA `(.L_x_85) ;  /* 0x0000003400948947 */ /* 0x002fea0003800000 */
.L_x_161:
        /* <DEDUP_REMOVED lines=9> */
.L_x_163:
[----:B------:R-:W-:-:S04]  /*5370*/  UIADD3 UR5, UPT, UPT, UR5, 0x1, URZ ;  /* 0x0000000105057890 */ /* 0x000fc8000fffe0ff */
[----:B------:R-:W-:-:S04]  /*5380*/  UISETP.NE.AND UP0, UPT, UR5, 0x3, UPT ;  /* 0x000000030500788c */ /* 0x000fc8000bf05270 */
[----:B------:R-:W-:Y:S02]  /*5390*/  USEL UR4, URZ, 0x1, UP0 ;  /* 0x00000001ff047887 */ /* 0x000fe40008000000 */
[----:B------:R-:W-:-:S04]  /*53a0*/  USEL UR5, UR5, URZ, UP0 ;  /* 0x000000ff05057287 */ /* 0x000fc80008000000 */
[----:B------:R-:W-:Y:S01]  /*53b0*/  ULEA UR5, UR5, UR7, 0x3 ;  /* 0x0000000705057291 */ /* 0x000fe2000f8e18ff */
[----:B-1----:R-:W-:-:S04]  /*53c0*/  LOP3.LUT R2, R30, UR4, RZ, 0x3c, !PT ;  /* 0x000000041e027c12 */ /* 0x002fc8000f8e3cff */
[----:B------:R-:W-:Y:S01]  /*53d0*/  SHF.L.U32 R2, R2, 0x1f, RZ ;  /* 0x0000001f02027819 */ /* 0x000fe200000006ff */
[----:B------:R-:W-:-:S07]  /*53e0*/  IMAD.U32 R0, RZ, RZ, UR5 ;  /* 0x00000005ff007e24 */ /* 0x000fce000f8e00ff */
.L_x_87:
[----:B-1----:R1:W3:Y:S02]  /*53f0*/  SYNCS.PHASECHK.TRANS64.TRYWAIT P0, [R0+URZ], R2 ;  /* 0x00000002000075a7 */ /* 0x0022e400080011ff */
[----:B---3--:R-:W-:Y:S05]  /*5400*/  @!P0 NANOSLEEP.SYNCS 0x989680 ;  /* 0x009896800000895d */ /* 0x008fea0003900000 */
[----:B------:R-:W3:Y:S02]  /*5410*/  @!P0 SYNCS.PHASECHK.TRANS64 P0, [R0+URZ], R2 ;  /* 0x00000002000085a7 */ /* 0x000ee400080010ff */
[----:B---3--:R-:W-:Y:S05]  /*5420*/  @P0 EXIT ;  /* 0x000000000000094d */ /* 0x008fea0003800000 */
[----:B------:R-:W-:Y:S05]  /*5430*/  BRA `(.L_x_87) ;  /* 0xfffffffc00ec7947 */ /* 0x000fea000383ffff */
.L_x_75:
[----:B------:R-:W-:-:S06]  /*5440*/  UISETP.GE.AND UP1, UPT, UR8, 0x4, UPT ;  /* 0x000000040800788c */ /* 0x000fcc000bf26270 */
[----:B------:R-:W-:-:S13]  /*5450*/  PLOP3.LUT P0, PT, PT, PT, UP1, 0x80, 0x8 ;  /* 0x000000000008781c */ /* 0x000fda0003f0f018 */
[----:B------:R-:W-:Y:S05]  /*5460*/  @!P0 EXIT ;  /* 0x000000000000894d */ /* 0x000fea0003800000 */
[----:B------:R-:W-:Y:S01]  /*5470*/  BAR.SYNC.DEFER_BLOCKING 0x6, 0xa0 ;  /* 0x0182800000007b1d */ /* 0x000fe20000010000 */
[C---:B------:R-:W-:Y:S01]  /*5480*/  IMAD.SHL.U32 R2, R93.reuse, 0x20, RZ ;  /* 0x000000205d027824 */ /* 0x040fe200078e00ff */
[C---:B------:R-:W-:Y:S01]  /*5490*/  LOP3.LUT R94, R93.reuse, 0x2, RZ, 0xc0, !PT ;  /* 0x000000025d5e7812 */ /* 0x040fe200078ec0ff */
[C---:B------:R-:W-:Y:S01]  /*54a0*/  IMAD.SHL.U32 R99, R93.reuse, 0x4, RZ ;  /* 0x000000045d637824 */ /* 0x040fe200078e00ff */
[C---:B------:R-:W-:Y:S01]  /*54b0*/  LOP3.LUT R100, R93.reuse, 0x60, RZ, 0xc0, !PT ;  /* 0x000000605d647812 */ /* 0x040fe200078ec0ff */
[C---:B------:R-:W-:Y:S01]  /*54c0*/  IMAD.U32 R46, R93.reuse, 0x10000, RZ ;  /* 0x000100005d2e7824 */ /* 0x040fe200078e00ff */
[----:B------:R-:W-:Y:S02]  /*54d0*/  UMOV UR48, 0x400 ;  /* 0x0000040000307882 */ /* 0x000fe40000000000 */
[----:B------:R-:W1:Y:S01]  /*54e0*/  LDC R91, c[0x0][0x370] ;  /* 0x0000dc00ff5b7b82 */ /* 0x000e620000000800 */
[----:B------:R-:W-:Y:S01]  /*54f0*/  ULEA UR48, UR45, UR48, 0x18 ;  /* 0x000000302d307291 */ /* 0x000fe2000f8ec0ff */
[----:B------:R-:W-:Y:S01]  /*5500*/  LOP3.LUT R3, R2, 0xc0, RZ, 0xc0, !PT ;  /* 0x000000c002037812 */ /* 0x000fe200078ec0ff */
[----:B------:R-:W-:Y:S01]  /*5510*/  IMAD.MOV.U32 R45, RZ, RZ, RZ ;  /* 0x000000ffff2d7224 */ /* 0x000fe200078e00ff */
[----:B------:R-:W-:Y:S01]  /*5520*/  LOP3.LUT R93, R93, 0x4, RZ, 0xc0, !PT ;  /* 0x000000045d5d7812 */ /* 0x000fe200078ec0ff */
[----:B------:R-:W-:Y:S01]  /*5530*/  UIADD3 UR52, UPT, UPT, UR48, 0x200, URZ ;  /* 0x0000020030347890 */ /* 0x000fe2000fffe0ff */
[----:B------:R-:W-:-:S02]  /*5540*/  LOP3.LUT R99, R3, 0x18, R99, 0xf8, !PT ;  /* 0x0000001803637812 */ /* 0x000fc400078ef863 */
[----:B------:R-:W-:Y:S01]  /*5550*/  CS2R R96, SRZ ;  /* 0x0000000000607805 */ /* 0x000fe2000001ff00 */
[----:B------:R-:W2:Y:S01]  /*5560*/  LDC R42, c[0x0][0xf0c] ;  /* 0x0003c300ff2a7b82 */ /* 0x000ea20000000800 */
[----:B------:R-:W-:Y:S01]  /*5570*/  LOP3.LUT R46, R46, 0x600000, RZ, 0xc0, !PT ;  /* 0x006000002e2e7812 */ /* 0x000fe200078ec0ff */
[----:B------:R-:W-:Y:S01]  /*5580*/  IMAD.MOV.U32 R103, RZ, RZ, RZ ;  /* 0x000000ffff677224 */ /* 0x000fe200078e00ff */
[----:B------:R-:W-:Y:S01]  /*5590*/  IADD3 R98, PT, PT, -R93, 0x2, RZ ;  /* 0x000000025d627810 */ /* 0x000fe20007ffe1ff */
[----:B------:R-:W-:Y:S01]  /*55a0*/  IMAD.MOV R94, RZ, RZ, -R94 ;  /* 0x000000ffff5e7224 */ /* 0x000fe200078e0a5e */
[----:B------:R-:W-:Y:S01]  /*55b0*/  LOP3.LUT R99, R99, 0xf20, R2, 0xf8, !PT ;  /* 0x00000f2063637812 */ /* 0x000fe200078ef802 */
[----:B------:R-:W-:Y:S01]  /*55c0*/  IMAD.MOV R93, RZ, RZ, -R93 ;  /* 0x000000ffff5d7224 */ /* 0x000fe200078e0a5d */
[----:B------:R-:W4:Y:S01]  /*55d0*/  LDCU.64 UR54, c[0x0][0x348] ;  /* 0x00006900ff3677ac */ /* 0x000f220008000a00 */
[----:B------:R-:W1:Y:S01]  /*55e0*/  LDC R89, c[0x0][0xf20] ;  /* 0x0003c800ff597b82 */ /* 0x000e620000000800 */
[----:B------:R-:W3:Y:S01]  /*55f0*/  LDS R0, [UR48+0x150] ;  /* 0x00015030ff007984 */ /* 0x000ee20008000800 */
[----:B------:R-:W-:Y:S01]  /*5600*/  IMAD.SHL.U32 R98, R98, 0x10, RZ ;  /* 0x0000001062627824 */ /* 0x000fe200078e00ff */
[----:B------:R-:W-:Y:S01]  /*5610*/  LEA R99, R99, UR52, 0x1 ;  /* 0x0000003463637c11 */ /* 0x000fe2000f8e08ff */
[----:B------:R-:W-:Y:S01]  /*5620*/  UMOV UR51, 0x1 ;  /* 0x0000000100337882 */ /* 0x000fe20000000000 */
[----:B------:R-:W-:Y:S01]  /*5630*/  UMOV UR56, URZ ;  /* 0x000000ff00387c82 */ /* 0x000fe20008000000 */
[----:B------:R-:W1:Y:S02]  /*5640*/  LDCU.64 UR40, c[0x0][0xc88] ;  /* 0x00019100ff2877ac */ /* 0x000e640008000a00 */
[----:B------:R-:W1:Y:S01]  /*5650*/  LDC R41, c[0x0][0xf30] ;  /* 0x0003cc00ff297b82 */ /* 0x000e620000000800 */
[----:B------:R-:W1:Y:S01]  /*5660*/  LDCU.64 UR42, c[0x0][0xc90] ;  /* 0x00019200ff2a77ac */ /* 0x000e620008000a00 */
[----:B------:R-:W-:Y:S01]  /*5670*/  UMOV UR50, URZ ;  /* 0x000000ff00327c82 */ /* 0x000fe20008000000 */
[----:B------:R-:W-:-:S05]  /*5680*/  UMOV UR49, URZ ;  /* 0x000000ff00317c82 */ /* 0x000fca0008000000 */
[----:B------:R-:W1:Y:S08]  /*5690*/  LDC.64 R84, c[0x0][0xf10] ;  /* 0x0003c400ff547b82 */ /* 0x000e700000000a00 */
[----:B------:R-:W1:Y:S08]  /*56a0*/  LDC.64 R38, c[0x0][0xf18] ;  /* 0x0003c600ff267b82 */ /* 0x000e700000000a00 */
[----:B------:R-:W1:Y:S08]  /*56b0*/  LDC.64 R36, c[0x0][0xf28] ;  /* 0x0003ca00ff247b82 */ /* 0x000e700000000a00 */
[----:B------:R-:W1:Y:S01]  /*56c0*/  LDC.64 R82, c[0x0][0xcb0] ;  /* 0x00032c00ff527b82 */ /* 0x000e620000000a00 */
[----:B---3--:R-:W-:-:S07]  /*56d0*/  IMAD.IADD R46, R0, 0x1, R46 ;  /* 0x00000001002e7824 */ /* 0x008fce00078e022e */
[----:B------:R-:W3:Y:S08]  /*56e0*/  LDC.64 R80, c[0x0][0xca8] ;  /* 0x00032a00ff507b82 */ /* 0x000ef00000000a00 */
[----:B--2-4-:R-:W1:Y:S02]  /*56f0*/  LDC R90, c[0x0][0x374] ;  /* 0x0000dd00ff5a7b82 */ /* 0x014e640000000800 */
.L_x_118:
[C---:B------:R-:W-:Y:S02]  /*5700*/  LEA R0, R103.reuse, UR48, 0x3 ;  /* 0x0000003067007c11 */ /* 0x040fe4000f8e18ff */
[----:B------:R-:W-:Y:S02]  /*5710*/  SHF.L.U32 R2, R96, 0x1f, RZ ;  /* 0x0000001f60027819 */ /* 0x000fe400000006ff */
[----:B------:R-:W-:Y:S02]  /*5720*/  LEA R16, R103, UR48, 0x4 ;  /* 0x0000003067107c11 */ /* 0x000fe4000f8e20ff */
[----:B------:R-:W2:Y:S02]  /*5730*/  SYNCS.PHASECHK.TRANS64.TRYWAIT P0, [R0+URZ+0xc0], R2 ;  /* 0x0000c002000075a7 */ /* 0x000ea400080011ff */
[----:B--2---:R-:W-:Y:S05]  /*5740*/  @!P0 BRA `(.L_x_88) ;  /* 0x0000003000a88947 */ /* 0x004fea0003800000 */
.L_x_164:
[----:B------:R-:W4:Y:S01]  /*5750*/  LDC.64 R10, c[0x0][0xf10] ;  /* 0x0003c400ff0a7b82 */ /* 0x000f220000000a00 */
[----:B------:R-:W3:Y:S01]  /*5760*/  LDS.128 R16, [R16+0x130] ;  /* 0x0001300010107984 */ /* 0x000ee20000000c00 */
[----:B-1----:R-:W-:Y:S01]  /*5770*/  ISETP.NE.AND P1, PT, R41, 0x1, PT ;  /* 0x000000012900780c */ /* 0x002fe20003f25270 */
[----:B--2---:R-:W-:Y:S01]  /*5780*/  VIADD R0, R0, 0xd0 ;  /* 0x000000d000007836 */ /* 0x004fe20000000000 */
[----:B------:R-:W-:Y:S04]  /*5790*/  ISETP.GE.AND P0, PT, R40, 0x1, PT ;  /* 0x000000012800780c */ /* 0x000fe80003f06270 */
[----:B------:R-:W1:Y:S01]  /*57a0*/  LDC.64 R8, c[0x0][0xf18] ;  /* 0x0003c600ff087b82 */ /* 0x000e620000000a00 */
[----:B------:R-:W-:Y:S01]  /*57b0*/  PRMT R0, RZ, 0x654, R0 ;  /* 0x00000654ff007816 */ /* 0x000fe20000000000 */
[----:B------:R-:W-:Y:S01]  /*57c0*/  @!PT LDS RZ, [RZ] ;  /* 0x00000000fffff984 */ /* 0x000fe20000000800 */
[----:B------:R-:W-:Y:S01]  /*57d0*/  @!PT LDS RZ, [RZ] ;  /* 0x00000000fffff984 */ /* 0x000fe20000000800 */
[----:B------:R-:W-:Y:S01]  /*57e0*/  @!PT LDS RZ, [RZ] ;  /* 0x00000000fffff984 */ /* 0x000fe20000000800 */
[----:B------:R-:W-:Y:S01]  /*57f0*/  @!PT LDS RZ, [RZ] ;  /* 0x00000000fffff984 */ /* 0x000fe20000000800 */
[----:B------:R2:W-:Y:S06]  /*5800*/  MEMBAR.ALL.CTA ;  /* 0x0000000000007992 */ /* 0x0005ec0000008000 */
[----:B--2---:R-:W2:Y:S01]  /*5810*/  FENCE.VIEW.ASYNC.S ;  /* 0x00000000000073c6 */ /* 0x004ea20000000000 */
[----:B------:R-:W1:Y:S08]  /*5820*/  @!P1 LDC R12, c[0x0][0xf20] ;  /* 0x0003c800ff0c9b82 */ /* 0x000e700000000800 */
[----:B------:R-:W1:Y:S01]  /*5830*/  @!P1 LDC R7, c[0x0][0xf0c] ;  /* 0x0003c300ff079b82 */ /* 0x000e620000000800 */
[----:B--2---:R2:W-:Y:S01]  /*5840*/  SYNCS.ARRIVE.TRANS64.RED.A1T0 RZ, [R0+URZ], RZ ;  /* 0x000000ff00ff79a7 */ /* 0x0045e200081004ff */
[----:B---3--:R-:W-:Y:S04]  /*5850*/  LOP3.LUT P4, RZ, R18, 0x1, RZ, 0xc0, !PT ;  /* 0x0000000112ff7812 */ /* 0x008fe8000788c0ff */
[----:B------:R-:W-:Y:S09]  /*5860*/  P2R R101, PR, RZ, 0x10 ;  /* 0x00000010ff657803 */ /* 0x000ff20000000000 */
[----:B------:R-:W-:Y:S02]  /*5870*/  @P4 MOV R44, R16 ;  /* 0x00000010002c4202 */ /* 0x000fe40000000f00 */
[----:B------:R-:W-:Y:S01]  /*5880*/  @P4 LOP3.LUT R43, R17, 0xffff, RZ, 0xc0, !PT ;  /* 0x0000ffff112b4812 */ /* 0x000fe200078ec0ff */
[----:B--2-4-:R-:W-:Y:S06]  /*5890*/  @!P0 BRA `(.L_x_89) ;  /* 0x0000000000a48947 */ /* 0x014fec0003800000 */
[----:B------:R-:W-:Y:S01]  /*58a0*/  IMAD.HI.U32 R0, R90, R39, RZ ;  /* 0x000000275a007227 */ /* 0x000fe200078e00ff */
[----:B------:R-:W-:Y:S02]  /*58b0*/  ISETP.NE.AND P0, PT, R38, 0x1, PT ;  /* 0x000000012600780c */ /* 0x000fe40003f05270 */
[----:B------:R-:W-:Y:S01]  /*58c0*/  ISETP.NE.AND P2, PT, R40, 0x1, PT ;  /* 0x000000012800780c */ /* 0x000fe20003f45270 */
[----:B------:R-:W-:Y:S01]  /*58d0*/  IMAD.HI.U32 R4, R91, R84, RZ ;  /* 0x000000545b047227 */ /* 0x000fe200078e00ff */
[----:B------:R-:W-:Y:S02]  /*58e0*/  SHF.R.U32.HI R0, RZ, R89, R0 ;  /* 0x00000059ff007219 */ /* 0x000fe40000011600 */
[----:B------:R-:W-:Y:S01]  /*58f0*/  ISETP.NE.AND P3, PT, R42, 0x1, PT ;  /* 0x000000012a00780c */ /* 0x000fe20003f65270 */
[----:B------:R-:W-:Y:S01]  /*5900*/  IMAD.HI.U32 R6, R43, R39, RZ ;  /* 0x000000272b067227 */ /* 0x000fe200078e00ff */
[-C--:B------:R-:W-:Y:S02]  /*5910*/  SHF.R.U32.HI R4, RZ, R85.reuse, R4 ;  /* 0x00000055ff047219 */ /* 0x080fe40000011604 */
        /* <DEDUP_REMOVED lines=14> */
[C---:B------:R-:W-:Y:S03]  /*5a00*/  IMAD.HI.U32 R0, R3.reuse, R36, RZ ;  /* 0x0000002403007227 */ /* 0x040fe600078e00ff */
[C---:B------:R-:W-:Y:S02]  /*5a10*/  ISETP.GE.OR P0, PT, R2.reuse, R5, P0 ;  /* 0x000000050200720c */ /* 0x040fe40000706670 */
[----:B------:R-:W-:Y:S04]  /*5a20*/  SHF.R.U32.HI R0, RZ, R37, R0 ;  /* 0x00000025ff007219 */ /* 0x000fe80000011600 */
[C---:B------:R-:W-:Y:S05]  /*5a30*/  SEL R6, R3.reuse, R0, !P2 ;  /* 0x0000000003067207 */ /* 0x040fea0005000000 */
        /* <DEDUP_REMOVED lines=14> */
[----:B------:R-:W-:Y:S07]  /*5b20*/  IMAD R43, R3, R38, R43 ;  /* 0x00000026032b7224 */ /* 0x000fee00078e022b */
.L_x_89:
[----:B------:R-:W-:Y:S01]  /*5b30*/  @!P1 IMAD.HI.U32 R0, R44, R10, RZ ;  /* 0x0000000a2c009227 */ /* 0x000fe200078e00ff */
[----:B-1----:R-:W-:Y:S01]  /*5b40*/  @!P1 ISETP.NE.AND P0, PT, R8, 0x1, PT ;  /* 0x000000010800980c */ /* 0x002fe20003f05270 */
[----:B------:R-:W-:Y:S01]  /*5b50*/  ULOP3.LUT UP0, URZ, UR52, 0x1b0, URZ, 0xc0, !UPT ;  /* 0x000001b034ff7892 */ /* 0x000fe2000f80c0ff */
[----:B------:R-:W-:Y:S01]  /*5b60*/  @!P1 ISETP.NE.AND P2, PT, R7, 0x1, PT ;  /* 0x000000010700980c */ /* 0x000fe20003f45270 */
[----:B------:R-:W-:Y:S01]  /*5b70*/  @!P1 IMAD.HI.U32 R2, R43, R9, RZ ;  /* 0x000000092b029227 */ /* 0x000fe200078e00ff */
[----:B------:R-:W-:Y:S01]  /*5b80*/  @!P1 SHF.R.U32.HI R0, RZ, R11, R0 ;  /* 0x0000000bff009219 */ /* 0x000fe20000011600 */
[----:B------:R-:W-:Y:S01]  /*5b90*/  USHF.L.U32 UR38, UR27, 0x7, URZ ;  /* 0x000000071b267899 */ /* 0x000fe200080006ff */
[----:B------:R-:W-:Y:S01]  /*5ba0*/  R2UR UR37, R14 ;  /* 0x000000000e2572ca */ /* 0x000fe200000e0000 */
[----:B------:R-:W-:Y:S01]  /*5bb0*/  VIADD R103, R103, 0x1 ;  /* 0x0000000167677836 */ /* 0x000fe20000000000 */
[----:B------:R-:W-:Y:S02]  /*5bc0*/  @!P1 SHF.R.U32.HI R2, RZ, R12, R2 ;  /* 0x0000000cff029219 */ /* 0x000fe40000011602 */
[----:B------:R-:W-:Y:S02]  /*5bd0*/  @!P1 SEL R3, R44, R0, !P2 ;  /* 0x000000002c039207 */ /* 0x000fe40005000000 */
[----:B------:R-:W-:Y:S02]  /*5be0*/  @!P1 SEL R2, R43, R2, !P0 ;  /* 0x000000022b029207 */ /* 0x000fe40004000000 */
[----:B------:R-:W-:Y:S03]  /*5bf0*/  @P4 SHF.R.U32.HI R95, RZ, 0x10, R17 ;  /* 0x00000010ff5f4819 */ /* 0x000fe60000011611 */
[----:B------:R-:W-:Y:S02]  /*5c00*/  @!P1 IMAD.IADD R0, R2, 0x1, -R3 ;  /* 0x0000000102009824 */ /* 0x000fe400078e0a03 */
[----:B------:R-:W-:Y:S01]  /*5c10*/  @!P1 IMAD.IADD R2, R3, 0x1, -R2 ;  /* 0x0000000103029824 */ /* 0x000fe200078e0a02 */
[----:B------:R-:W-:Y:S01]  /*5c20*/  USHF.L.U32 UR37, UR37, 0x6, URZ ;  /* 0x0000000625257899 */ /* 0x000fe200080006ff */
[----:B------:R-:W-:Y:S02]  /*5c30*/  @!P1 IMAD R44, R0, R7, R44 ;  /* 0x00000007002c9224 */ /* 0x000fe400078e022c */
[----:B------:R-:W-:Y:S01]  /*5c40*/  @!P1 IMAD R43, R2, R8, R43 ;  /* 0x00000008022b9224 */ /* 0x000fe200078e022b */
[----:B------:R-:W-:Y:S08]  /*5c50*/  BRA.U !UP0, `(.L_x_90) ;  /* 0x00000001087c7547 */ /* 0x000ff0000b800000 */
[----:B------:R-:W1:Y:S01]  /*5c60*/  LDCU.64 UR8, c[0x4][0x80] ;  /* 0x01001000ff0877ac */ /* 0x000e620008000a00 */
[----:B------:R-:W-:Y:S01]  /*5c70*/  MOV R2, 0x0 ;  /* 0x0000000000027802 */ /* 0x000fe20000000f00 */
[----:B------:R-:W-:Y:S02]  /*5c80*/  HFMA2 R12, -RZ, RZ, 0, 5.9604644775390625e-08 ;  /* 0x00000001ff0c7431 */ /* 0x000fe400000001ff */
[----:B------:R-:W-:Y:S01]  /*5c90*/  IMAD.MOV.U32 R8, RZ, RZ, 0x70 ;  /* 0x00000070ff087424 */ /* 0x000fe200078e00ff */
[----:B------:R2:W3:Y:S01]  /*5ca0*/  LDC.64 R14, c[0x4][R2] ;  /* 0x01000000020e7b82 */ /* 0x0004e20000000a00 */
[----:B------:R-:W4:Y:S01]  /*5cb0*/  LDCU.64 UR6, c[0x4][0x88] ;  /* 0x01001100ff0677ac */ /* 0x000f220008000a00 */
[----:B------:R-:W-:Y:S01]  /*5cc0*/  IMAD.MOV.U32 R13, RZ, RZ, RZ ;  /* 0x000000ffff0d7224 */ /* 0x000fe200078e00ff */
[----:B------:R-:W2:Y:S01]  /*5cd0*/  LDCU.64 UR4, c[0x4][0x8] ;  /* 0x01000100ff0477ac */ /* 0x000ea20008000a00 */
[----:B-1----:R-:W-:Y:S01]  /*5ce0*/  MOV R5, UR9 ;  /* 0x0000000900057c02 */ /* 0x002fe20008000f00 */
[----:B------:R-:W-:Y:S01]  /*5cf0*/  IMAD.U32 R4, RZ, RZ, UR8 ;  /* 0x00000008ff047e24 */ /* 0x000fe2000f8e00ff */
[----:B----4-:R-:W-:Y:S01]  /*5d00*/  MOV R7, UR7 ;  /* 0x0000000700077c02 */ /* 0x010fe20008000f00 */
[----:B------:R-:W-:Y:S01]  /*5d10*/  IMAD.U32 R6, RZ, RZ, UR6 ;  /* 0x00000006ff067e24 */ /* 0x000fe2000f8e00ff */
[----:B--2---:R-:W-:Y:S01]  /*5d20*/  MOV R11, UR5 ;  /* 0x00000005000b7c02 */ /* 0x004fe20008000f00 */
[----:B------:R-:W-:Y:S02]  /*5d30*/  IMAD.U32 R10, RZ, RZ, UR4 ;  /* 0x00000004ff0a7e24 */ /* 0x000fe4000f8e00ff */
[----:B------:R-:W-:Y:S07]  /*5d40*/  LEPC R20, `(.L_x_91) ;  /* 0x000000001014794e */ /* 0x000fee0000000000 */
[----:B---3-5:R-:W-:Y:S05]  /*5d50*/  CALL.ABS.NOINC R14 ;  /* 0x000000000e007343 */ /* 0x028fea0003c00000 */
.L_x_91:
[----:B------:R-:W1:Y:S01]  /*5d60*/  LDCU.64 UR8, c[0x4][0x80] ;  /* 0x01001000ff0877ac */ /* 0x000e620008000a00 */
[----:B------:R-:W2:Y:S01]  /*5d70*/  LDC.64 R2, c[0x4][R2] ;  /* 0x0100000002027b82 */ /* 0x000ea20000000a00 */
[----:B------:R-:W-:Y:S02]  /*5d80*/  HFMA2 R12, -RZ, RZ, 0, 5.9604644775390625e-08 ;  /* 0x00000001ff0c7431 */ /* 0x000fe400000001ff */
[----:B------:R-:W-:Y:S02]  /*5d90*/  IMAD.MOV.U32 R8, RZ, RZ, 0x70 ;  /* 0x00000070ff087424 */ /* 0x000fe400078e00ff */
[----:B------:R-:W-:Y:S01]  /*5da0*/  IMAD.MOV.U32 R13, RZ, RZ, RZ ;  /* 0x000000ffff0d7224 */ /* 0x000fe200078e00ff */
[----:B------:R-:W3:Y:S01]  /*5db0*/  LDCU.64 UR6, c[0x4][0x88] ;  /* 0x01001100ff0677ac */ /* 0x000ee20008000a00 */
[----:B------:R-:W4:Y:S01]  /*5dc0*/  LDCU.64 UR4, c[0x4][0x8] ;  /* 0x01000100ff0477ac */ /* 0x000f220008000a00 */
[----:B-1----:R-:W-:Y:S02]  /*5dd0*/  MOV R4, UR8 ;  /* 0x0000000800047c02 */ /* 0x002fe40008000f00 */
[----:B------:R-:W-:Y:S02]  /*5de0*/  MOV R5, UR9 ;  /* 0x0000000900057c02 */ /* 0x000fe40008000f00 */
[----:B---3--:R-:W-:Y:S01]  /*5df0*/  MOV R7, UR7 ;  /* 0x0000000700077c02 */ /* 0x008fe20008000f00 */
[----:B------:R-:W-:Y:S01]  /*5e00*/  IMAD.U32 R6, RZ, RZ, UR6 ;  /* 0x00000006ff067e24 */ /* 0x000fe2000f8e00ff */
[----:B----4-:R-:W-:Y:S01]  /*5e10*/  MOV R11, UR5 ;  /* 0x00000005000b7c02 */ /* 0x010fe20008000f00 */
[----:B------:R-:W-:Y:S02]  /*5e20*/  IMAD.U32 R10, RZ, RZ, UR4 ;  /* 0x00000004ff0a7e24 */ /* 0x000fe4000f8e00ff */
[----:B------:R-:W-:Y:S07]  /*5e30*/  LEPC R20, `(.L_x_90) ;  /* 0x000000001014794e */ /* 0x000fee0000000000 */
[----:B--2---:R-:W-:Y:S05]  /*5e40*/  CALL.ABS.NOINC R2 ;  /* 0x0000000002007343 */ /* 0x004fea0003c00000 */
.L_x_90:
[----:B------:R-:W-:Y:S01]  /*5e50*/  ISETP.NE.U32.AND P4, PT, R82, RZ, PT ;  /* 0x000000ff5200720c */ /* 0x000fe20003f85070 */
[----:B------:R-:W-:Y:S01]  /*5e60*/  UISETP.NE.AND UP2, UPT, UR53, URZ, UPT ;  /* 0x000000ff3500728c */ /* 0x000fe2000bf45270 */
[----:B------:R-:W-:Y:S01]  /*5e70*/  ISETP.NE.U32.AND P2, PT, RZ, UR40, PT ;  /* 0x00000028ff007c0c */ /* 0x000fe2000bf45070 */
[----:B------:R-:W-:Y:S01]  /*5e80*/  UISETP.NE.U32.AND UP1, UPT, UR42, URZ, UPT ;  /* 0x000000ff2a00728c */ /* 0x000fe2000bf25070 */
[----:B------:R-:W-:Y:S01]  /*5e90*/  ISETP.NE.AND.EX P4, PT, R83, RZ, PT, P4 ;  /* 0x000000ff5300720c */ /* 0x000fe20003f85340 */
[----:B------:R-:W-:Y:S01]  /*5ea0*/  UPLOP3.LUT UP0, UPT, UPT, UPT, UPT, 0x40, 0x4 ;  /* 0x000000000004789c */ /* 0x000fe20003f0e870 */
[----:B------:R-:W-:Y:S01]  /*5eb0*/  ISETP.NE.AND.EX P2, PT, RZ, UR41, PT, P2 ;  /* 0x00000029ff007c0c */ /* 0x000fe2000bf45320 */
[----:B------:R-:W-:Y:S01]  /*5ec0*/  UISETP.NE.AND.EX UP1, UPT, UR43, URZ, UPT, UP1 ;  /* 0x000000ff2b00728c */ /* 0x000fe2000bf25310 */
[----:B------:R-:W-:Y:S04]  /*5ed0*/  PLOP3.LUT P1, PT, PT, PT, UP2, 0x80, 0x8 ;  /* 0x000000000008781c */ /* 0x000fe80003f2f028 */
[----:B------:R-:W-:Y:S06]  /*5ee0*/  @UP2 UPLOP3.LUT UP0, UPT, UPT, UPT, UP1, 0x80, 0x8 ;  /* 0x000000000008289c */ /* 0x000fec0003f0f010 */
[----:B------:R-:W-:Y:S01]  /*5ef0*/  PLOP3.LUT P0, PT, PT, PT, UP0, 0x80, 0x8 ;  /* 0x000000000008781c */ /* 0x000fe20003f0f008 */
[----:B------:R-:W-:Y:S01]  /*5f00*/  @!UPT UIADD3 URZ, UPT, UPT, URZ, URZ, URZ ;  /* 0x000000fffffff290 */ /* 0x000fe2000fffe0ff */
[----:B------:R-:W-:Y:S11]  /*5f10*/  BRA.U !UP1, `(.L_x_92) ;  /* 0x0000000109387547 */ /* 0x000ff6000b800000 */
[----:B------:R-:W-:Y:S01]  /*5f20*/  UISETP.NE.U32.AND UP0, UPT, UR40, URZ, UPT ;  /* 0x000000ff2800728c */ /* 0x000fe2000bf05070 */
[----:B------:R-:W-:Y:S02]  /*5f30*/  HFMA2 R0, -RZ, RZ, 0, 5.9604644775390625e-08 ;  /* 0x00000001ff007431 */ /* 0x000fe400000001ff */
[----:B------:R-:W-:Y:S01]  /*5f40*/  IMAD.MOV.U32 R88, RZ, RZ, 0x1 ;  /* 0x00000001ff587424 */ /* 0x000fe200078e00ff */
[----:B------:R-:W-:Y:S06]  /*5f50*/  UISETP.NE.AND.EX UP0, UPT, UR41, URZ, UPT, UP0 ;  /* 0x000000ff2900728c */ /* 0x000fec000bf05300 */
[----:B------:R-:W-:Y:S05]  /*5f60*/  PLOP3.LUT P3, PT, PT, PT, UP0, 0x80, 0x8 ;  /* 0x000000000008781c */ /* 0x000fea0003f6f008 */
[----:B------:R-:W1:Y:S01]  /*5f70*/  @UP0 LDCU.64 UR6, c[0x0][0xc88] ;  /* 0x00019100ff0607ac */ /* 0x000e620008000a00 */
[----:B------:R-:W-:Y:S07]  /*5f80*/  @UP0 UIMAD UR4, UR44, UR42, URZ ;  /* 0x0000002a2c0402a4 */ /* 0x000fee000f8e02ff */
[----:B------:R-:W-:Y:S01]  /*5f90*/  @!P3 PRMT R88, R0, 0x7610, R88 ;  /* 0x000076100058b816 */ /* 0x000fe20000000058 */
[----:B-1----:R-:W-:Y:S03]  /*5fa0*/  @UP0 UIMAD.WIDE UR6, UR4, 0x4, UR6 ;  /* 0x00000004040608a5 */ /* 0x002fe6000f8e0206 */
[----:B------:R-:W1:Y:S03]  /*5fb0*/  @!UP0 LDCU UR4, c[0x0][0xc80] ;  /* 0x00019000ff0487ac */ /* 0x000e660008000800 */
[----:B------:R-:W-:Y:S01]  /*5fc0*/  IMAD.U32 R2, RZ, RZ, UR6 ;  /* 0x00000006ff027e24 */ /* 0x000fe2000f8e00ff */
[----:B------:R-:W-:Y:S05]  /*5fd0*/  MOV R3, UR7 ;  /* 0x0000000700037c02 */ /* 0x000fea0008000f00 */
[----:B-----5:R2:W5:Y:S02]  /*5fe0*/  @P3 LDG.E R49, desc[UR46][R2.64] ;  /* 0x0000002e02313981 */ /* 0x020564000c1e1900 */
[----:B-12---:R-:W-:Y:S02]  /*5ff0*/  @!P3 IMAD.U32 R49, RZ, RZ, UR4 ;  /* 0x00000004ff31be24 */ /* 0x006fe4000f8e00ff */
.L_x_92:
[----:B------:R-:W-:Y:S05]  /*6000*/  @!P4 BRA `(.L_x_93) ;  /* 0x000000000020c947 */ /* 0x000fea0003800000 */
[----:B------:R-:W-:Y:S04]  /*6010*/  ISETP.NE.U32.AND P3, PT, R80, RZ, PT ;  /* 0x000000ff5000720c */ /* 0x000fe80003f65070 */
[----:B------:R-:W-:Y:S11]  /*6020*/  ISETP.NE.AND.EX P3, PT, R81, RZ, PT, P3 ;  /* 0x000000ff5100720c */ /* 0x000ff60003f65330 */
[----:B------:R-:W-:Y:S02]  /*6030*/  @!UPT UIADD3 URZ, UPT, UPT, URZ, URZ, URZ ;  /* 0x000000fffffff290 */ /* 0x000fe4000fffe0ff */
[----:B------:R-:W1:Y:S01]  /*6040*/  @P3 LDC.64 R2, c[0x0][0xca8] ;  /* 0x00032a00ff023b82 */ /* 0x000e620000000a00 */
[----:B------:R-:W-:Y:S04]  /*6050*/  @P3 IMAD R0, R82, UR44, RZ ;  /* 0x0000002c52003c24 */ /* 0x000fe8000f8e02ff */
[----:B-1----:R-:W-:Y:S05]  /*6060*/  @P3 IMAD.WIDE R2, R0, 0x4, R2 ;  /* 0x0000000400023825 */ /* 0x002fea00078e0202 */
[----:B-----5:R1:W5:Y:S02]  /*6070*/  @P3 LDG.E R47, desc[UR46][R2.64] ;  /* 0x0000002e022f3981 */ /* 0x020364000c1e1900 */
[----:B-1----:R-:W2:Y:S02]  /*6080*/  @!P3 LDC R47, c[0x0][0xca0] ;  /* 0x00032800ff2fbb82 */ /* 0x002ea40000000800 */
.L_x_93:
[----:B-----5:R-:W-:Y:S01]  /*6090*/  FSETP.NEU.AND P3, PT, R49, RZ, PT ;  /* 0x000000ff3100720b */ /* 0x020fe20003f6d000 */
[----:B------:R-:W-:Y:S01]  /*60a0*/  ULOP3.LUT UR4, UR51, 0x1, URZ, 0x3c, !UPT ;  /* 0x0000000133047892 */ /* 0x000fe2000f8e3cff */
[----:B------:R-:W-:Y:S01]  /*60b0*/  SEL R4, RZ, 0xffffffff, P2 ;  /* 0xffffffffff047807 */ /* 0x000fe20001000000 */
[----:B------:R-:W-:Y:S01]  /*60c0*/  IMAD.U32 R72, RZ, RZ, UR56 ;  /* 0x00000038ff487e24 */ /* 0x000fe2000f8e00ff */
[----:B------:R-:W-:Y:S01]  /*60d0*/  @P1 LOP3.LUT P2, RZ, R88, 0xff, RZ, 0xc0, !PT ;  /* 0x000000ff58ff1812 */ /* 0x000fe2000784c0ff */
[----:B------:R-:W-:Y:S01]  /*60e0*/  IMAD.SHL.U32 R106, R94, 0x10, RZ ;  /* 0x000000105e6a7824 */ /* 0x000fe200078e00ff */
[----:B------:R-:W-:Y:S01]  /*60f0*/  @P1 SEL R0, RZ, 0xffffffff, P3 ;  /* 0xffffffffff001807 */ /* 0x000fe20001800000 */
[----:B------:R-:W-:Y:S01]  /*6100*/  IMAD.U32 R107, RZ, RZ, UR4 ;  /* 0x00000004ff6b7e24 */ /* 0x000fe2000f8e00ff */
[----:B------:R-:W-:Y:S01]  /*6110*/  LEA R73, R45, UR48, 0x3 ;  /* 0x000000302d497c11 */ /* 0x000fe2000f8e18ff */
[----:B------:R-:W-:Y:S01]  /*6120*/  IMAD.SHL.U32 R72, R72, 0x2000, RZ ;  /* 0x0000200048487824 */ /* 0x000fe200078e00ff */
[----:B------:R-:W-:Y:S01]  /*6130*/  @P0 SEL R0, R4, R0, !P2 ;  /* 0x0000000004000207 */ /* 0x000fe20005000000 */
[----:B------:R-:W-:Y:S01]  /*6140*/  IMAD.SHL.U32 R105, R93, 0x10, RZ ;  /* 0x000000105d697824 */ /* 0x000fe200078e00ff */
[----:B------:R-:W-:Y:S01]  /*6150*/  PLOP3.LUT P2, PT, PT, PT, UP1, 0x80, 0x8 ;  /* 0x000000000008781c */ /* 0x000fe20003f4f018 */
[----:B------:R-:W-:Y:S01]  /*6160*/  IMAD.IADD R67, R99, 0x1, R72 ;  /* 0x0000000163437824 */ /* 0x000fe200078e0248 */
[----:B------:R-:W-:Y:S01]  /*6170*/  @P1 LOP3.LUT R0, R0, 0x1, RZ, 0xc0, !PT ;  /* 0x0000000100001812 */ /* 0x000fe200078ec0ff */
[----:B------:R-:W-:Y:S01]  /*6180*/  BSSY B1, `(.L_x_94) ;  /* 0x0000039000017945 */ /* 0x000fe20003800000 */
[----:B------:R-:W-:Y:S01]  /*6190*/  LOP3.LUT P4, R102, R88, 0xff, RZ, 0xc0, !PT ;  /* 0x000000ff58667812 */ /* 0x000fe2000788c0ff */
[----:B------:R-:W-:Y:S01]  /*61a0*/  IMAD.IADD R66, R67, 0x1, R106 ;  /* 0x0000000143427824 */ /* 0x000fe200078e026a */
[----:B------:R-:W-:Y:S01]  /*61b0*/  ISETP.NE.U32.OR P5, PT, R0, 0x1, !P1 ;  /* 0x000000010000780c */ /* 0x000fe20004fa5470 */
[----:B------:R-:W-:Y:S01]  /*61c0*/  IMAD.U32 R0, RZ, RZ, UR56 ;  /* 0x00000038ff007e24 */ /* 0x000fe2000f8e00ff */
[----:B------:R-:W-:Y:S01]  /*61d0*/  SEL R3, RZ, 0xffffffff, P3 ;  /* 0xffffffffff037807 */ /* 0x000fe20001800000 */
[----:B------:R-:W-:Y:S01]  /*61e0*/  IMAD.MOV.U32 R75, RZ, RZ, 0x1 ;  /* 0x00000001ff4b7424 */ /* 0x000fe200078e00ff */
[----:B------:R-:W-:Y:S01]  /*61f0*/  P2R R104, PR, RZ, 0x20 ;  /* 0x00000020ff687803 */ /* 0x000fe20000000000 */
[----:B------:R-:W-:Y:S01]  /*6200*/  IMAD R48, R45, 0x40, R46 ;  /* 0x000000402d307824 */ /* 0x000fe200078e022e */
[----:B------:R-:W-:Y:S01]  /*6210*/  LEA R0, R0, UR48, 0x3 ;  /* 0x0000003000007c11 */ /* 0x000fe2000f8e18ff */
[----:B------:R-:W-:Y:S01]  /*6220*/  IMAD.U32 R74, RZ, RZ, UR56 ;  /* 0x00000038ff4a7e24 */ /* 0x000fe2000f8e00ff */
[----:B------:R-:W-:Y:S02]  /*6230*/  @P2 SEL R3, R4, R3, !P4 ;  /* 0x0000000304032207 */ /* 0x000fe40006000000 */
[----:B------:R-:W-:Y:S02]  /*6240*/  CS2R R78, SRZ ;  /* 0x00000000004e7805 */ /* 0x000fe4000001ff00 */
[----:B------:R-:W-:Y:S02]  /*6250*/  CS2R R76, SRZ ;  /* 0x00000000004c7805 */ /* 0x000fe4000001ff00 */
[----:B------:R-:W-:Y:S02]  /*6260*/  CS2R R70, SRZ ;  /* 0x0000000000467805 */ /* 0x000fe4000001ff00 */
[----:B------:R-:W-:Y:S02]  /*6270*/  LOP3.LUT R3, R3, 0x1, RZ, 0xc0, !PT ;  /* 0x0000000103037812 */ /* 0x000fe400078ec0ff */
[----:B------:R-:W-:Y:S02]  /*6280*/  CS2R R68, SRZ ;  /* 0x0000000000447805 */ /* 0x000fe4000001ff00 */
[----:B------:R-:W-:Y:S02]  /*6290*/  @P5 SHF.L.U32 R2, R107, 0x1f, RZ ;  /* 0x0000001f6b025819 */ /* 0x000fe400000006ff */
[----:B------:R-:W-:Y:S02]  /*62a0*/  CS2R R62, SRZ ;  /* 0x00000000003e7805 */ /* 0x000fe4000001ff00 */
[----:B------:R-:W-:Y:S02]  /*62b0*/  ISETP.NE.U32.AND P2, PT, R3, 0x1, PT ;  /* 0x000000010300780c */ /* 0x000fe40003f45070 */
[----:B------:R-:W-:Y:S01]  /*62c0*/  CS2R R60, SRZ ;  /* 0x00000000003c7805 */ /* 0x000fe2000001ff00 */
[----:B------:R1:W3:Y:S01]  /*62d0*/  @P5 SYNCS.PHASECHK.TRANS64.TRYWAIT P1, [R0+URZ+0x80], R2 ;  /* 0x00008002000055a7 */ /* 0x0002e200080211ff */
[----:B------:R-:W-:Y:S02]  /*62e0*/  CS2R R58, SRZ ;  /* 0x00000000003a7805 */ /* 0x000fe4000001ff00 */
[----:B------:R-:W-:Y:S02]  /*62f0*/  P2R R108, PR, RZ, 0x4 ;  /* 0x00000004ff6c7803 */ /* 0x000fe40000000000 */
[----:B------:R-:W-:Y:S01]  /*6300*/  CS2R R56, SRZ ;  /* 0x0000000000387805 */ /* 0x000fe2000001ff00 */
[----:B------:R-:W-:Y:S02]  /*6310*/  IMAD.IADD R65, R67, 0x1, R105 ;  /* 0x0000000143417824 */ /* 0x000fe400078e0269 */
[----:B------:R-:W-:Y:S01]  /*6320*/  IMAD.IADD R64, R98, 0x1, R66 ;  /* 0x0000000162407824 */ /* 0x000fe200078e0242 */
[----:B-1----:R-:W-:Y:S04]  /*6330*/  SHF.L.U32 R2, R97, 0x1f, RZ ;  /* 0x0000001f61027819 */ /* 0x002fe800000006ff */
[----:B------:R1:W4:Y:S01]  /*6340*/  SYNCS.PHASECHK.TRANS64.TRYWAIT P0, [R73+URZ+0xe0], R2 ;  /* 0x0000e002490075a7 */ /* 0x00032200080011ff */
[----:B---3--:R-:W-:Y:S01]  /*6350*/  @P5 SEL R75, RZ, 0x1, !P1 ;  /* 0x00000001ff4b5807 */ /* 0x008fe20004800000 */
[----:B-1----:R-:W-:Y:S06]  /*6360*/  @!P5 BRA `(.L_x_95) ;  /* 0x000000000068d947 */ /* 0x002fec0003800000 */
[----:B------:R-:W-:Y:S01]  /*6370*/  ISETP.NE.AND P1, PT, R75, RZ, PT ;  /* 0x000000ff4b00720c */ /* 0x000fe20003f25270 */
[----:B------:R-:W-:Y:S01]  /*6380*/  BSSY B0, `(.L_x_96) ;  /* 0x000000d000007945 */ /* 0x000fe20003800000 */
[----:B------:R-:W-:Y:S02]  /*6390*/  CS2R R58, SRZ ;  /* 0x00000000003a7805 */ /* 0x000fe4000001ff00 */
[----:B------:R-:W-:Y:S02]  /*63a0*/  CS2R R56, SRZ ;  /* 0x0000000000387805 */ /* 0x000fe4000001ff00 */
[----:B------:R-:W-:Y:S02]  /*63b0*/  CS2R R62, SRZ ;  /* 0x00000000003e7805 */ /* 0x000fe4000001ff00 */
[----:B------:R-:W-:Y:S02]  /*63c0*/  CS2R R60, SRZ ;  /* 0x00000000003c7805 */ /* 0x000fe4000001ff00 */
[----:B------:R-:W-:Y:S02]  /*63d0*/  CS2R R70, SRZ ;  /* 0x0000000000467805 */ /* 0x000fe4000001ff00 */
[----:B------:R-:W-:Y:S02]  /*63e0*/  CS2R R68, SRZ ;  /* 0x0000000000447805 */ /* 0x000fe4000001ff00 */
[----:B------:R-:W-:Y:S02]  /*63f0*/  CS2R R78, SRZ ;  /* 0x00000000004e7805 */ /* 0x000fe4000001ff00 */
[----:B------:R-:W-:Y:S01]  /*6400*/  CS2R R76, SRZ ;  /* 0x00000000004c7805 */ /* 0x000fe2000001ff00 */
[----:B------:R-:W-:Y:S06]  /*6410*/  @P1 BRA `(.L_x_97) ;  /* 0x00000000000c1947 */ /* 0x000fec0003800000 */
[----:B------:R-:W-:Y:S04]  /*6420*/  SHF.L.U32 R3, R107, 0x1f, RZ ;  /* 0x0000001f6b037819 */ /* 0x000fe800000006ff */
[----:B------:R-:W1:Y:S02]  /*6430*/  SYNCS.PHASECHK.TRANS64.TRYWAIT P1, [R0+URZ+0x80], R3 ;  /* 0x00008003000075a7 */ /* 0x000e6400080211ff */
[----:B-1----:R-:W-:Y:S05]  /*6440*/  @!P1 BRA `(.L_x_98) ;  /* 0x00000024007c9947 */ /* 0x002fea0003800000 */
.L_x_97:
[----:B------:R-:W-:Y:S05]  /*6450*/  BSYNC B0 ;  /* 0x0000000000007941 */ /* 0x000fea0003800000 */
.L_x_96:
[----:B------:R-:W-:Y:S01]  /*6460*/  ISETP.NE.AND P1, PT, R108, RZ, PT ;  /* 0x000000ff6c00720c */ /* 0x000fe20003f25270 */
[----:B------:R-:W-:Y:S04]  /*6470*/  UIADD3 UR5, UPT, UPT, UR56, 0x1, URZ ;  /* 0x0000000138057890 */ /* 0x000fe8000fffe0ff */
[----:B------:R-:W-:Y:S04]  /*6480*/  UISETP.NE.AND UP0, UPT, UR5, 0x3, UPT ;  /* 0x000000030500788c */ /* 0x000fe8000bf05270 */
[----:B------:R-:W-:Y:S02]  /*6490*/  USEL UR4, URZ, 0x1, UP0 ;  /* 0x00000001ff047887 */ /* 0x000fe40008000000 */
[----:B------:R-:W-:Y:S02]  /*64a0*/  USEL UR5, UR5, URZ, UP0 ;  /* 0x000000ff05057287 */ /* 0x000fe40008000000 */
[----:B------:R3:W1:Y:S02]  /*64b0*/  @P1 LDS.128 R56, [R67] ;  /* 0x0000000043381984 */ /* 0x0006640000000c00 */
[----:B------:R-:W-:Y:S02]  /*64c0*/  LOP3.LUT R107, R107, UR4, RZ, 0x3c, !PT ;  /* 0x000000046b6b7c12 */ /* 0x000fe4000f8e3cff */
[----:B------:R3:W1:Y:S01]  /*64d0*/  @P1 LDS.128 R60, [R66+0x10] ;  /* 0x00001000423c1984 */ /* 0x0006620000000c00 */
[----:B------:R-:W-:Y:S03]  /*64e0*/  IMAD.U32 R74, RZ, RZ, UR5 ;  /* 0x00000005ff4a7e24 */ /* 0x000fe6000f8e00ff */
[----:B------:R3:W1:Y:S04]  /*64f0*/  @P1 LDS.128 R68, [R65+0x20] ;  /* 0x0000200041441984 */ /* 0x0006680000000c00 */
[----:B------:R3:W1:Y:S02]  /*6500*/  @P1 LDS.128 R76, [R64+0x10] ;  /* 0x00001000404c1984 */ /* 0x0006640000000c00 */
.L_x_95:
[----:B------:R-:W-:Y:S05]  /*6510*/  BSYNC B1 ;  /* 0x0000000000017941 */ /* 0x000fea0003800000 */
.L_x_94:
[----:B-1----:R-:W-:Y:S04]  /*6520*/  SHF.R.U32.HI R0, RZ, 0x15, R48 ;  /* 0x00000015ff007819 */ /* 0x002fe80000011630 */
[----:B------:R-:W-:Y:S01]  /*6530*/  LOP3.LUT P1, RZ, R0, 0x3, R92, 0x48, !PT ;  /* 0x0000000300ff7812 */ /* 0x000fe2000782485c */
[----:B------:R-:W-:Y:S01]  /*6540*/  @!UPT UIADD3 URZ, UPT, UPT, URZ, URZ, URZ ;  /* 0x000000fffffff290 */ /* 0x000fe2000fffe0ff */
[----:B----4-:R-:W-:Y:S11]  /*6550*/  @P0 BRA `(.L_x_99) ;  /* 0x0000000000080947 */ /* 0x010ff60003800000 */
[----:B------:R-:W1:Y:S02]  /*6560*/  SYNCS.PHASECHK.TRANS64.TRYWAIT P0, [R73+URZ+0xe0], R2 ;  /* 0x0000e002490075a7 */ /* 0x000e6400080011ff */
[----:B-1----:R-:W-:Y:S05]  /*6570*/  @!P0 BRA `(.L_x_100) ;  /* 0x0000002400448947 */ /* 0x002fea0003800000 */
.L_x_99:
[----:B------:R-:W-:Y:S05]  /*6580*/  @!P1 BRA `(.L_x_101) ;  /* 0x0000000000409947 */ /* 0x000fea0003800000 */
[----:B------:R-:W4:Y:S01]  /*6590*/  LDCU.64 UR8, c[0x4][0x70] ;  /* 0x01000e00ff0877ac */ /* 0x000f220008000a00 */
[----:B------:R-:W-:Y:S01]  /*65a0*/  MOV R3, 0x0 ;  /* 0x0000000000037802 */ /* 0x000fe20000000f00 */
[----:B------:R-:W-:Y:S02]  /*65b0*/  HFMA2 R12, -RZ, RZ, 0, 5.9604644775390625e-08 ;  /* 0x00000001ff0c7431 */ /* 0x000fe400000001ff */
[----:B------:R-:W-:Y:S02]  /*65c0*/  IMAD.MOV.U32 R8, RZ, RZ, 0x192 ;  /* 0x00000192ff087424 */ /* 0x000fe400078e00ff */
[----:B------:R-:W-:Y:S01]  /*65d0*/  IMAD.MOV.U32 R13, RZ, RZ, RZ ;  /* 0x000000ffff0d7224 */ /* 0x000fe200078e00ff */
[----:B------:R-:W5:Y:S01]  /*65e0*/  LDCU.64 UR6, c[0x4][0x78] ;  /* 0x01000f00ff0677ac */ /* 0x000f620008000a00 */
[----:B-1----:R-:W1:Y:S01]  /*65f0*/  LDC.64 R2, c[0x4][R3] ;  /* 0x0100000003027b82 */ /* 0x002e620000000a00 */
[----:B------:R-:W2:Y:S01]  /*6600*/  LDCU.64 UR4, c[0x4][0x10] ;  /* 0x01000200ff0477ac */ /* 0x000ea20008000a00 */
[----:B----4-:R-:W-:Y:S01]  /*6610*/  MOV R5, UR9 ;  /* 0x0000000900057c02 */ /* 0x010fe20008000f00 */
[----:B------:R-:W-:Y:S01]  /*6620*/  IMAD.U32 R4, RZ, RZ, UR8 ;  /* 0x00000008ff047e24 */ /* 0x000fe2000f8e00ff */
[----:B-----5:R-:W-:Y:S01]  /*6630*/  MOV R7, UR7 ;  /* 0x0000000700077c02 */ /* 0x020fe20008000f00 */
[----:B------:R-:W-:Y:S01]  /*6640*/  IMAD.U32 R6, RZ, RZ, UR6 ;  /* 0x00000006ff067e24 */ /* 0x000fe2000f8e00ff */
[----:B--2---:R-:W-:Y:S01]  /*6650*/  MOV R11, UR5 ;  /* 0x00000005000b7c02 */ /* 0x004fe20008000f00 */
[----:B------:R-:W-:Y:S02]  /*6660*/  IMAD.U32 R10, RZ, RZ, UR4 ;  /* 0x00000004ff0a7e24 */ /* 0x000fe4000f8e00ff */
[----:B------:R-:W-:Y:S07]  /*6670*/  LEPC R20, `(.L_x_101) ;  /* 0x000000001014794e */ /* 0x000fee0000000000 */
[----:B-1-3--:R-:W-:Y:S05]  /*6680*/  CALL.ABS.NOINC R2 ;  /* 0x0000000002007343 */ /* 0x00afea0003c00000 */
.L_x_101:
[----:B------:R-:W-:Y:S01]  /*6690*/  SHF.L.U32 R50, R56, 0x10, RZ ;  /* 0x0000001038327819 */ /* 0x000fe200000006ff */
[----:B------:R-:W-:Y:S05]  /*66a0*/  WARPSYNC.ALL ;  /* 0x0000000000007948 */ /* 0x000fea0003800000 */
[----:B------:R-:W-:Y:S01]  /*66b0*/  R2UR UR4, R48 ;  /* 0x00000000300472ca */ /* 0x000fe200000e0000 */
[----:B------:R-:W-:Y:S01]  /*66c0*/  BSSY.RECONVERGENT B0, `(.L_x_102) ;  /* 0x0000085000007945 */ /* 0x000fe20003800200 */
[----:B------:R-:W-:Y:S02]  /*66d0*/  LOP3.LUT R51, R56, 0xffff0000, RZ, 0xc0, !PT ;  /* 0xffff000038337812 */ /* 0x000fe400078ec0ff */
[----:B------:R-:W-:Y:S02]  /*66e0*/  SHF.L.U32 R52, R57, 0x10, RZ ;  /* 0x0000001039347819 */ /* 0x000fe400000006ff */
[----:B------:R-:W-:Y:S07]  /*66f0*/  ISETP.NE.AND P0, PT, R100, RZ, PT ;  /* 0x000000ff6400720c */ /* 0x000fee0003f05270 */
[----:B------:R-:W2:Y:S02]  /*6700*/  LDTM.x32 R4, tmem[UR4] ;  /* 0x00000004000479ee */ /* 0x000ea400082c0000 */
[C---:B--2---:R-:W-:Y:S01]  /*6710*/  FMUL R0, R47.reuse, R4 ;  /* 0x000000042f007220 */ /* 0x044fe20000400000 */
[C---:B-1----:R-:W-:Y:S01]  /*6720*/  FMUL R2, R47.reuse, R5 ;  /* 0x000000052f027220 */ /* 0x042fe20000400000 */
[C---:B------:R-:W-:Y:S01]  /*6730*/  FMUL R4, R47.reuse, R8 ;  /* 0x000000082f047220 */ /* 0x040fe20000400000 */
[C---:B------:R-:W-:Y:S01]  /*6740*/  FMUL R3, R47.reuse, R6 ;  /* 0x000000062f037220 */ /* 0x040fe20000400000 */
[C---:B------:R-:W-:Y:S01]  /*6750*/  FMUL R5, R47.reuse, R9 ;  /* 0x000000092f057220 */ /* 0x040fe20000400000 */
[C---:B------:R-:W-:Y:S01]  /*6760*/  FMUL R8, R47.reuse, R12 ;  /* 0x0000000c2f087220 */ /* 0x040fe20000400000 */
[C---:B------:R-:W-:Y:S01]  /*6770*/  FMUL R6, R47.reuse, R10 ;  /* 0x0000000a2f067220 */ /* 0x040fe20000400000 */
[C---:B------:R-:W-:Y:S01]  /*6780*/  FMUL R9, R47.reuse, R13 ;  /* 0x0000000d2f097220 */ /* 0x040fe20000400000 */
[----:B------:R-:W-:Y:S01]  /*6790*/  FMUL R12, R47, R16 ;  /* 0x000000102f0c7220 */ /* 0x000fe20000400000 */
[----:B------:R-:W-:Y:S01]  /*67a0*/  FFMA R0, R49, R50, R0 ;  /* 0x0000003231007223 */ /* 0x000fe20000000000 */
[C---:B------:R-:W-:Y:S01]  /*67b0*/  FMUL R10, R47.reuse, R14 ;  /* 0x0000000e2f0a7220 */ /* 0x040fe20000400000 */
[C---:B------:R-:W-:Y:S01]  /*67c0*/  FMUL R13, R47.reuse, R17 ;  /* 0x000000112f0d7220 */ /* 0x040fe20000400000 */
[----:B------:R-:W-:Y:S01]  /*67d0*/  FMUL R16, R47, R20 ;  /* 0x000000142f107220 */ /* 0x000fe20000400000 */
[----:B------:R-:W-:Y:S01]  /*67e0*/  FFMA R2, R49, R51, R2 ;  /* 0x0000003331027223 */ /* 0x000fe20000000002 */
[C---:B------:R-:W-:Y:S01]  /*67f0*/  FMUL R14, R47.reuse, R18 ;  /* 0x000000122f0e7220 */ /* 0x040fe20000400000 */
[C---:B------:R-:W-:Y:S01]  /*6800*/  FMUL R17, R47.reuse, R21 ;  /* 0x000000152f117220 */ /* 0x040fe20000400000 */
[C---:B------:R-:W-:Y:S01]  /*6810*/  FMUL R20, R47.reuse, R24 ;  /* 0x000000182f147220 */ /* 0x040fe20000400000 */
[C---:B------:R-:W-:Y:S01]  /*6820*/  FMUL R18, R47.reuse, R22 ;  /* 0x000000162f127220 */ /* 0x040fe20000400000 */
[C---:B------:R-:W-:Y:S01]  /*6830*/  FMUL R21, R47.reuse, R25 ;  /* 0x000000192f157220 */ /* 0x040fe20000400000 */
[C---:B------:R-:W-:Y:S01]  /*6840*/  FMUL R24, R47.reuse, R28 ;  /* 0x0000001c2f187220 */ /* 0x040fe20000400000 */
[C---:B------:R-:W-:Y:S01]  /*6850*/  FMUL R22, R47.reuse, R26 ;  /* 0x0000001a2f167220 */ /* 0x040fe20000400000 */
[C---:B------:R-:W-:Y:S01]  /*6860*/  FMUL R25, R47.reuse, R29 ;  /* 0x0000001d2f197220 */ /* 0x040fe20000400000 */
[----:B------:R-:W-:Y:S01]  /*6870*/  FMUL R28, R47, R32 ;  /* 0x000000202f1c7220 */ /* 0x000fe20000400000 */
[----:B------:R-:W-:Y:S01]  /*6880*/  LOP3.LUT R32, R57, 0xffff0000, RZ, 0xc0, !PT ;  /* 0xffff000039207812 */ /* 0x000fe200078ec0ff */
[C---:B------:R-:W-:Y:S01]  /*6890*/  FMUL R26, R47.reuse, R30 ;  /* 0x0000001e2f1a7220 */ /* 0x040fe20000400000 */
[----:B------:R-:W-:Y:S01]  /*68a0*/  FMUL R29, R47, R33 ;  /* 0x000000212f1d7220 */ /* 0x000fe20000400000 */
[----:B------:R-:W-:Y:S01]  /*68b0*/  SHF.L.U32 R33, R58, 0x10, RZ ;  /* 0x000000103a217819 */ /* 0x000fe200000006ff */
[----:B------:R-:W-:Y:S01]  /*68c0*/  FFMA R3, R49, R52, R3 ;  /* 0x0000003431037223 */ /* 0x000fe20000000003 */
[----:B------:R-:W-:Y:S01]  /*68d0*/  F2FP.BF16.F32.PACK_AB R52, R2, R0 ;  /* 0x000000000234723e */ /* 0x000fe200000010ff */
[----:B------:R-:W-:Y:S01]  /*68e0*/  FMUL R7, R47, R7 ;  /* 0x000000072f077220 */ /* 0x000fe20000400000 */
[----:B------:R-:W-:Y:S01]  /*68f0*/  SHF.L.U32 R0, R59, 0x10, RZ ;  /* 0x000000103b007819 */ /* 0x000fe200000006ff */
[----:B------:R-:W-:Y:S01]  /*6900*/  FMUL R30, R47, R34 ;  /* 0x000000222f1e7220 */ /* 0x000fe20000400000 */
[----:B------:R-:W-:Y:S01]  /*6910*/  LOP3.LUT R34, R58, 0xffff0000, RZ, 0xc0, !PT ;  /* 0xffff00003a227812 */ /* 0x000fe200078ec0ff */
[----:B------:R-:W-:Y:S01]  /*6920*/  FFMA R7, R49, R32, R7 ;  /* 0x0000002031077223 */ /* 0x000fe20000000007 */
[----:B------:R-:W-:Y:S01]  /*6930*/  LOP3.LUT R2, R59, 0xffff0000, RZ, 0xc0, !PT ;  /* 0xffff00003b027812 */ /* 0x000fe200078ec0ff */
[----:B------:R-:W-:Y:S01]  /*6940*/  FFMA R4, R49, R33, R4 ;  /* 0x0000002131047223 */ /* 0x000fe20000000004 */
[----:B------:R-:W-:Y:S01]  /*6950*/  FMUL R11, R47, R11 ;  /* 0x0000000b2f0b7220 */ /* 0x000fe20000400000 */
[----:B------:R-:W-:Y:S01]  /*6960*/  FFMA R5, R49, R34, R5 ;  /* 0x0000002231057223 */ /* 0x000fe20000000005 */
[----:B------:R-:W-:Y:S01]  /*6970*/  F2FP.BF16.F32.PACK_AB R53, R7, R3 ;  /* 0x000000030735723e */ /* 0x000fe200000010ff */
[C---:B------:R-:W-:Y:S01]  /*6980*/  FFMA R6, R49.reuse, R0, R6 ;  /* 0x0000000031067223 */ /* 0x040fe20000000006 */
[C---:B------:R-:W-:Y:S01]  /*6990*/  SHF.L.U32 R0, R60.reuse, 0x10, RZ ;  /* 0x000000103c007819 */ /* 0x040fe200000006ff */
[----:B------:R-:W-:Y:S01]  /*69a0*/  FFMA R11, R49, R2, R11 ;  /* 0x00000002310b7223 */ /* 0x000fe2000000000b */
[----:B------:R-:W-:Y:S01]  /*69b0*/  LOP3.LUT R2, R60, 0xffff0000, RZ, 0xc0, !PT ;  /* 0xffff00003c027812 */ /* 0x000fe200078ec0ff */
[----:B------:R-:W-:Y:S01]  /*69c0*/  FMUL R15, R47, R15 ;  /* 0x0000000f2f0f7220 */ /* 0x000fe20000400000 */
[----:B------:R-:W-:Y:S01]  /*69d0*/  SHF.L.U32 R3, R61, 0x10, RZ ;  /* 0x000000103d037819 */ /* 0x000fe200000006ff */
[----:B------:R-:W-:Y:S01]  /*69e0*/  FFMA R8, R49, R0, R8 ;  /* 0x0000000031087223 */ /* 0x000fe20000000008 */
[----:B------:R-:W-:Y:S01]  /*69f0*/  LOP3.LUT R0, R61, 0xffff0000, RZ, 0xc0, !PT ;  /* 0xffff00003d007812 */ /* 0x000fe200078ec0ff */
[C---:B------:R-:W-:Y:S01]  /*6a00*/  FFMA R9, R49.reuse, R2, R9 ;  /* 0x0000000231097223 */ /* 0x040fe20000000009 */
[C---:B------:R-:W-:Y:S01]  /*6a10*/  SHF.L.U32 R2, R62.reuse, 0x10, RZ ;  /* 0x000000103e027819 */ /* 0x040fe200000006ff */
[----:B------:R-:W-:Y:S01]  /*6a20*/  FFMA R10, R49, R3, R10 ;  /* 0x00000003310a7223 */ /* 0x000fe2000000000a */
[----:B------:R-:W-:Y:S01]  /*6a30*/  SHF.L.U32 R3, R63, 0x10, RZ ;  /* 0x000000103f037819 */ /* 0x000fe200000006ff */
[C---:B------:R-:W-:Y:S01]  /*6a40*/  FFMA R15, R49.reuse, R0, R15 ;  /* 0x00000000310f7223 */ /* 0x040fe2000000000f */
[----:B------:R-:W-:Y:S01]  /*6a50*/  LOP3.LUT R0, R62, 0xffff0000, RZ, 0xc0, !PT ;  /* 0xffff00003e007812 */ /* 0x000fe200078ec0ff */
[----:B------:R-:W-:Y:S01]  /*6a60*/  FFMA R12, R49, R2, R12 ;  /* 0x00000002310c7223 */ /* 0x000fe2000000000c */
[C---:B------:R-:W-:Y:S01]  /*6a70*/  SHF.L.U32 R2, R68.reuse, 0x10, RZ ;  /* 0x0000001044027819 */ /* 0x040fe200000006ff */
[----:B------:R-:W-:Y:S01]  /*6a80*/  FMUL R19, R47, R19 ;  /* 0x000000132f137220 */ /* 0x000fe20000400000 */
[----:B------:R-:W-:Y:S01]  /*6a90*/  F2FP.BF16.F32.PACK_AB R54, R5, R4 ;  /* 0x000000040536723e */ /* 0x000fe200000010ff */
[----:B------:R-:W-:Y:S01]  /*6aa0*/  FFMA R13, R49, R0, R13 ;  /* 0x00000000310d7223 */ /* 0x000fe2000000000d */
[----:B------:R-:W-:Y:S01]  /*6ab0*/  LOP3.LUT R0, R63, 0xffff0000, RZ, 0xc0, !PT ;  /* 0xffff00003f007812 */ /* 0x000fe200078ec0ff */
[----:B------:R-:W-:Y:S01]  /*6ac0*/  FFMA R14, R49, R3, R14 ;  /* 0x00000003310e7223 */ /* 0x000fe2000000000e */
[----:B------:R-:W-:Y:S01]  /*6ad0*/  LOP3.LUT R3, R68, 0xffff0000, RZ, 0xc0, !PT ;  /* 0xffff000044037812 */ /* 0x000fe200078ec0ff */
[----:B------:R-:W-:Y:S01]  /*6ae0*/  FMUL R23, R47, R23 ;  /* 0x000000172f177220 */ /* 0x000fe20000400000 */
[----:B------:R-:W-:Y:S01]  /*6af0*/  F2FP.BF16.F32.PACK_AB R55, R11, R6 ;  /* 0x000000060b37723e */ /* 0x000fe200000010ff */
[----:B------:R-:W-:Y:S01]  /*6b00*/  FFMA R19, R49, R0, R19 ;  /* 0x0000000031137223 */ /* 0x000fe20000000013 */
[----:B------:R-:W-:Y:S01]  /*6b10*/  SHF.L.U32 R0, R69, 0x10, RZ ;  /* 0x0000001045007819 */ /* 0x000fe200000006ff */
[----:B------:R-:W-:Y:S01]  /*6b20*/  FFMA R16, R49, R2, R16 ;  /* 0x0000000231107223 */ /* 0x000fe20000000010 */
[----:B------:R-:W-:Y:S01]  /*6b30*/  LOP3.LUT R2, R69, 0xffff0000, RZ, 0xc0, !PT ;  /* 0xffff000045027812 */ /* 0x000fe200078ec0ff */
[----:B------:R-:W-:Y:S01]  /*6b40*/  FFMA R17, R49, R3, R17 ;  /* 0x0000000331117223 */ /* 0x000fe20000000011 */
[----:B------:R-:W-:Y:S01]  /*6b50*/  SHF.L.U32 R3, R71, 0x10, RZ ;  /* 0x0000001047037819 */ /* 0x000fe200000006ff */
[----:B------:R-:W-:Y:S01]  /*6b60*/  FFMA R18, R49, R0, R18 ;  /* 0x0000000031127223 */ /* 0x000fe20000000012 */
[C---:B------:R-:W-:Y:S01]  /*6b70*/  SHF.L.U32 R0, R70.reuse, 0x10, RZ ;  /* 0x0000001046007819 */ /* 0x040fe200000006ff */
[----:B------:R1:W-:Y:S01]  /*6b80*/  STS.128 [R67], R52 ;  /* 0x0000003443007388 */ /* 0x0003e20000000c00 */
[----:B------:R-:W-:Y:S01]  /*6b90*/  F2FP.BF16.F32.PACK_AB R8, R9, R8 ;  /* 0x000000080908723e */ /* 0x000fe200000010ff */
[C---:B------:R-:W-:Y:S01]  /*6ba0*/  FFMA R23, R49.reuse, R2, R23 ;  /* 0x0000000231177223 */ /* 0x040fe20000000017 */
[----:B------:R-:W-:Y:S01]  /*6bb0*/  LOP3.LUT R2, R70, 0xffff0000, RZ, 0xc0, !PT ;  /* 0xffff000046027812 */ /* 0x000fe200078ec0ff */
[----:B------:R-:W-:Y:S01]  /*6bc0*/  FFMA R20, R49, R0, R20 ;  /* 0x0000000031147223 */ /* 0x000fe20000000014 */
[----:B------:R-:W-:Y:S01]  /*6bd0*/  LOP3.LUT R0, R71, 0xffff0000, RZ, 0xc0, !PT ;  /* 0xffff000047007812 */ /* 0x000fe200078ec0ff */
[----:B------:R-:W-:Y:S01]  /*6be0*/  FMUL R27, R47, R27 ;  /* 0x0000001b2f1b7220 */ /* 0x000fe20000400000 */
[----:B------:R-:W-:Y:S01]  /*6bf0*/  F2FP.BF16.F32.PACK_AB R9, R15, R10 ;  /* 0x0000000a0f09723e */ /* 0x000fe200000010ff */
[C---:B------:R-:W-:Y:S01]  /*6c00*/  FFMA R21, R49.reuse, R2, R21 ;  /* 0x0000000231157223 */ /* 0x040fe20000000015 */
[C---:B------:R-:W-:Y:S01]  /*6c10*/  FFMA R22, R49.reuse, R3, R22 ;  /* 0x0000000331167223 */ /* 0x040fe20000000016 */
[----:B------:R-:W-:Y:S01]  /*6c20*/  FFMA R27, R49, R0, R27 ;  /* 0x00000000311b7223 */ /* 0x000fe2000000001b */
[C---:B------:R-:W-:Y:S01]  /*6c30*/  SHF.L.U32 R2, R76.reuse, 0x10, RZ ;  /* 0x000000104c027819 */ /* 0x040fe200000006ff */
[C---:B------:R-:W-:Y:S01]  /*6c40*/  FMUL R31, R47.reuse, R31 ;  /* 0x0000001f2f1f7220 */ /* 0x040fe20000400000 */
[----:B------:R-:W-:Y:S01]  /*6c50*/  LOP3.LUT R0, R76, 0xffff0000, RZ, 0xc0, !PT ;  /* 0xffff00004c007812 */ /* 0x000fe200078ec0ff */
[----:B------:R-:W-:Y:S01]  /*6c60*/  FMUL R35, R47, R35 ;  /* 0x000000232f237220 */ /* 0x000fe20000400000 */
[----:B------:R-:W-:Y:S01]  /*6c70*/  SHF.L.U32 R3, R77, 0x10, RZ ;  /* 0x000000104d037819 */ /* 0x000fe200000006ff */
[----:B------:R-:W-:Y:S01]  /*6c80*/  FFMA R24, R49, R2, R24 ;  /* 0x0000000231187223 */ /* 0x000fe20000000018 */
[----:B------:R-:W-:Y:S01]  /*6c90*/  F2FP.BF16.F32.PACK_AB R10, R13, R12 ;  /* 0x0000000c0d0a723e */ /* 0x000fe200000010ff */
[----:B------:R-:W-:Y:S01]  /*6ca0*/  FFMA R25, R49, R0, R25 ;  /* 0x0000000031197223 */ /* 0x000fe20000000019 */
[----:B------:R-:W-:Y:S01]  /*6cb0*/  F2FP.BF16.F32.PACK_AB R11, R19, R14 ;  /* 0x0000000e130b723e */ /* 0x000fe200000010ff */
[----:B------:R-:W-:Y:S01]  /*6cc0*/  FFMA R26, R49, R3, R26 ;  /* 0x00000003311a7223 */ /* 0x000fe2000000001a */
[----:B------:R-:W-:Y:S02]  /*6cd0*/  LOP3.LUT R0, R77, 0xffff0000, RZ, 0xc0, !PT ;  /* 0xffff00004d007812 */ /* 0x000fe400078ec0ff */
[C---:B------:R-:W-:Y:S01]  /*6ce0*/  SHF.L.U32 R2, R78.reuse, 0x10, RZ ;  /* 0x000000104e027819 */ /* 0x040fe200000006ff */
[----:B------:R1:W-:Y:S01]  /*6cf0*/  STS.128 [R66+0x10], R8 ;  /* 0x0000100842007388 */ /* 0x0003e20000000c00 */
[----:B------:R-:W-:Y:S01]  /*6d00*/  LOP3.LUT R3, R78, 0xffff0000, RZ, 0xc0, !PT ;  /* 0xffff00004e037812 */ /* 0x000fe200078ec0ff */
[----:B------:R-:W-:Y:S01]  /*6d10*/  FFMA R31, R49, R0, R31 ;  /* 0x00000000311f7223 */ /* 0x000fe2000000001f */
[----:B------:R-:W-:Y:S01]  /*6d20*/  SHF.L.U32 R4, R79, 0x10, RZ ;  /* 0x000000104f047819 */ /* 0x000fe200000006ff */
[----:B------:R-:W-:Y:S01]  /*6d30*/  FFMA R28, R49, R2, R28 ;  /* 0x00000002311c7223 */ /* 0x000fe2000000001c */
[----:B------:R-:W-:Y:S01]  /*6d40*/  F2FP.BF16.F32.PACK_AB R16, R17, R16 ;  /* 0x000000101110723e */ /* 0x000fe200000010ff */
[----:B------:R-:W-:Y:S01]  /*6d50*/  FFMA R29, R49, R3, R29 ;  /* 0x00000003311d7223 */ /* 0x000fe2000000001d */
[----:B------:R-:W-:Y:S01]  /*6d60*/  LOP3.LUT R5, R79, 0xffff0000, RZ, 0xc0, !PT ;  /* 0xffff00004f057812 */ /* 0x000fe200078ec0ff */
[----:B------:R-:W-:Y:S01]  /*6d70*/  FFMA R30, R49, R4, R30 ;  /* 0x00000004311e7223 */ /* 0x000fe2000000001e */
[----:B------:R-:W-:Y:S02]  /*6d80*/  F2FP.BF16.F32.PACK_AB R17, R23, R18 ;  /* 0x000000121711723e */ /* 0x000fe400000010ff */
[----:B------:R-:W-:Y:S01]  /*6d90*/  F2FP.BF16.F32.PACK_AB R18, R21, R20 ;  /* 0x000000141512723e */ /* 0x000fe200000010ff */
[----:B------:R-:W-:Y:S01]  /*6da0*/  FFMA R35, R49, R5, R35 ;  /* 0x0000000531237223 */ /* 0x000fe20000000023 */
[----:B------:R-:W-:Y:S02]  /*6db0*/  F2FP.BF16.F32.PACK_AB R19, R27, R22 ;  /* 0x000000161b13723e */ /* 0x000fe400000010ff */
[----:B------:R-:W-:Y:S02]  /*6dc0*/  F2FP.BF16.F32.PACK_AB R24, R25, R24 ;  /* 0x000000181918723e */ /* 0x000fe400000010ff */
[----:B------:R-:W-:Y:S01]  /*6dd0*/  F2FP.BF16.F32.PACK_AB R25, R31, R26 ;  /* 0x0000001a1f19723e */ /* 0x000fe200000010ff */
[----:B------:R1:W-:Y:S01]  /*6de0*/  STS.128 [R65+0x20], R16 ;  /* 0x0000201041007388 */ /* 0x0003e20000000c00 */
[----:B------:R-:W-:Y:S02]  /*6df0*/  F2FP.BF16.F32.PACK_AB R26, R29, R28 ;  /* 0x0000001c1d1a723e */ /* 0x000fe400000010ff */
[----:B------:R-:W-:Y:S05]  /*6e00*/  F2FP.BF16.F32.PACK_AB R27, R35, R30 ;  /* 0x0000001e231b723e */ /* 0x000fea00000010ff */
[----:B------:R1:W-:Y:S01]  /*6e10*/  STS.128 [R64+0x10], R24 ;  /* 0x0000101840007388 */ /* 0x0003e20000000c00 */
[----:B------:R-:W-:Y:S01]  /*6e20*/  @!PT LDS RZ, [RZ] ;  /* 0x00000000fffff984 */ /* 0x000fe20000000800 */
[----:B------:R-:W-:Y:S01]  /*6e30*/  @!PT LDS RZ, [RZ] ;  /* 0x00000000fffff984 */ /* 0x000fe20000000800 */
[----:B------:R-:W-:Y:S01]  /*6e40*/  @!PT LDS RZ, [RZ] ;  /* 0x00000000fffff984 */ /* 0x000fe20000000800 */
[----:B------:R-:W-:Y:S01]  /*6e50*/  @!PT LDS RZ, [RZ] ;  /* 0x00000000fffff984 */ /* 0x000fe20000000800 */
[----:B------:R2:W-:Y:S07]  /*6e60*/  MEMBAR.ALL.CTA ;  /* 0x0000000000007992 */ /* 0x0005ee0000008000 */
[----:B--2---:R-:W2:Y:S02]  /*6e70*/  FENCE.VIEW.ASYNC.S ;  /* 0x00000000000073c6 */ /* 0x004ea40000000000 */
[----:B--2---:R-:W-:Y:S06]  /*6e80*/  BAR.SYNC.DEFER_BLOCKING 0x1, 0x80 ;  /* 0x0042000000007b1d */ /* 0x004fec0000010000 */
[----:B------:R-:W-:Y:S05]  /*6e90*/  @P0 BRA `(.L_x_103) ;  /* 0x00000000001c0947 */ /* 0x000fea0003800000 */
[----:B------:R-:W-:Y:S01]  /*6ea0*/  R2UR UR4, R72 ;  /* 0x00000000480472ca */ /* 0x000fe200000e0000 */
[----:B------:R-:W-:Y:S01]  /*6eb0*/  UIADD3 UR6, UP0, UPT, UR54, 0xa80, URZ ;  /* 0x00000a8036067890 */ /* 0x000fe2000ff1e0ff */
[----:B------:R-:W-:Y:S03]  /*6ec0*/  UMOV UR39, UR44 ;  /* 0x0000002c00277c82 */ /* 0x000fe60008000000 */
[----:B------:R-:W-:Y:S08]  /*6ed0*/  UIADD3.X UR7, UPT, UPT, URZ, UR55, URZ, UP0, !UPT ;  /* 0x00000037ff077290 */ /* 0x000ff000087fe4ff */
[----:B------:R-:W-:Y:S09]  /*6ee0*/  UIADD3 UR36, UPT, UPT, UR48, 0x200, UR4 ;  /* 0x0000020030247890 */ /* 0x000ff2000fffe004 */
[----:B------:R2:W-:Y:S02]  /*6ef0*/  UTMASTG.3D [UR36], [UR6] ;  /* 0x00000024060073b5 */ /* 0x0005e40008010000 */
[----:B--2---:R0:W-:Y:S02]  /*6f00*/  UTMACMDFLUSH ;  /* 0x00000000000079b7 */ /* 0x0041e40000000000 */
.L_x_103:
[----:B------:R-:W-:Y:S05]  /*6f10*/  BSYNC.RECONVERGENT B0 ;  /* 0x0000000000007941 */ /* 0x000fea0003800200 */
.L_x_102:
[----:B------:R-:W-:Y:S01]  /*6f20*/  UIADD3 UR36, UPT, UPT, UR56, 0x1, URZ ;  /* 0x0000000138247890 */ /* 0x000fe2000fffe0ff */
[----:B------:R-:W-:Y:S03]  /*6f30*/  BSSY.RECONVERGENT B0, `(.L_x_104) ;  /* 0x0000005000007945 */ /* 0x000fe60003800200 */
[----:B------:R-:W-:Y:S04]  /*6f40*/  UISETP.NE.AND UP0, UPT, UR36, 0x3, UPT ;  /* 0x000000032400788c */ /* 0x000fe8000bf05270 */
[----:B------:R-:W-:Y:S01]  /*6f50*/  USEL UR39, UR36, URZ, UP0 ;  /* 0x000000ff24277287 */ /* 0x000fe20008000000 */
[----:B------:R-:W-:Y:S11]  /*6f60*/  @P0 BRA `(.L_x_105) ;  /* 0x0000000000040947 */ /* 0x000ff60003800000 */
[----:B------:R-:W-:Y:S04]  /*6f70*/  DEPBAR.LE SB0, 0x1 ;  /* 0x000080400000791a */ /* 0x000fe80000000000 */
.L_x_105:
[----:B------:R-:W-:Y:S05]  /*6f80*/  BSYNC.RECONVERGENT B0 ;  /* 0x0000000000007941 */ /* 0x000fea0003800200 */
.L_x_104:
[----:B------:R-:W-:Y:S01]  /*6f90*/  BAR.SYNC.DEFER_BLOCKING 0x1, 0x80 ;  /* 0x0042000000007b1d */ /* 0x000fe20000010000 */
[----:B------:R-:W-:Y:S01]  /*6fa0*/  ISETP.NE.AND P1, PT, R104, RZ, PT ;  /* 0x000000ff6800720c */ /* 0x000fe20003f25270 */
[----:B------:R-:W-:Y:S01]  /*6fb0*/  UISETP.NE.AND UP0, UPT, UR50, URZ, UPT ;  /* 0x000000ff3200728c */ /* 0x000fe2000bf05270 */
[----:B------:R-:W-:Y:S11]  /*6fc0*/  LEA R2, R74, UR48, 0x3 ;  /* 0x000000304a027c11 */ /* 0x000ff6000f8e18ff */
[----:B------:R-:W-:Y:S01]  /*6fd0*/  @P1 SHF.L.U32 R3, R107, 0x1f, RZ ;  /* 0x0000001f6b031819 */ /* 0x000fe200000006ff */
[----:B------:R-:W-:Y:S06]  /*6fe0*/  BRA.U !UP0, `(.L_x_106) ;  /* 0x0000000108247547 */ /* 0x000fec000b800000 */
[----:B------:R-:W-:Y:S01]  /*6ff0*/  IMAD.U32 R4, RZ, RZ, UR49 ;  /* 0x00000031ff047e24 */ /* 0x000fe2000f8e00ff */
[----:B------:R-:W-:Y:S01]  /*7000*/  MOV R0, UR45 ;  /* 0x0000002d00007c02 */ /* 0x000fe20008000f00 */
[----:B------:R-:W-:Y:S03]  /*7010*/  UIADD3 UR49, UPT, UPT, UR49, 0x1, URZ ;  /* 0x0000000131317890 */ /* 0x000fe6000fffe0ff */
[----:B------:R-:W-:Y:S01]  /*7020*/  @P1 LEA R4, R4, UR48, 0x3 ;  /* 0x0000003004041c11 */ /* 0x000fe2000f8e18ff */
[----:B------:R-:W-:Y:S04]  /*7030*/  UISETP.NE.AND UP0, UPT, UR49, 0x3, UPT ;  /* 0x000000033100788c */ /* 0x000fe8000bf05270 */
[----:B------:R-:W-:Y:S01]  /*7040*/  @P1 VIADD R4, R4, 0x98 ;  /* 0x0000009804041836 */ /* 0x000fe20000000000 */
[----:B------:R-:W-:Y:S04]  /*7050*/  USEL UR49, UR49, URZ, UP0 ;  /* 0x000000ff31317287 */ /* 0x000fe80008000000 */
[----:B------:R-:W-:Y:S04]  /*7060*/  @P1 PRMT R0, R0, 0x654, R4 ;  /* 0x0000065400001816 */ /* 0x000fe80000000004 */
[----:B------:R2:W-:Y:S04]  /*7070*/  @P1 SYNCS.ARRIVE.TRANS64.RED.A1T0 RZ, [R0+URZ], RZ ;  /* 0x000000ff00ff19a7 */ /* 0x0005e800081004ff */
.L_x_106:
[----:B------:R-:W4:Y:S01]  /*7080*/  @P1 SYNCS.PHASECHK.TRANS64.TRYWAIT P0, [R2+URZ+0x80], R3 ;  /* 0x00008003020015a7 */ /* 0x000f2200080011ff */
[----:B------:R-:W-:Y:S01]  /*7090*/  BSSY B1, `(.L_x_107) ;  /* 0x0000015000017945 */ /* 0x000fe20003800000 */
[----:B----4-:R-:W-:Y:S03]  /*70a0*/  @P1 SEL R75, RZ, 0x1, !P0 ;  /* 0x00000001ff4b1807 */ /* 0x010fe60004000000 */
[----:B------:R-:W-:Y:S05]  /*70b0*/  @!P1 BRA `(.L_x_108) ;  /* 0x0000000000489947 */ /* 0x000fea0003800000 */
[----:B------:R-:W-:Y:S01]  /*70c0*/  ISETP.NE.AND P1, PT, R108, RZ, PT ;  /* 0x000000ff6c00720c */ /* 0x000fe20003f25270 */
[----:B------:R-:W-:Y:S01]  /*70d0*/  BSSY B0, `(.L_x_109) ;  /* 0x000000a000007945 */ /* 0x000fe20003800000 */
[----:B------:R-:W-:Y:S11]  /*70e0*/  ISETP.NE.AND P0, PT, R75, RZ, PT ;  /* 0x000000ff4b00720c */ /* 0x000ff60003f05270 */
[----:B------:R-:W-:Y:S04]  /*70f0*/  @P1 IMAD R74, R74, 0x2000, R99 ;  /* 0x000020004a4a1824 */ /* 0x000fe800078e0263 */
[----:B------:R-:W-:Y:S01]  /*7100*/  @P1 IMAD.IADD R4, R106, 0x1, R74 ;  /* 0x000000016a041824 */ /* 0x000fe200078e024a */
[----:B------:R-:W-:Y:S03]  /*7110*/  @P1 IADD3 R3, PT, PT, R105, R74, RZ ;  /* 0x0000004a69031210 */ /* 0x000fe60007ffe0ff */
[----:B--2---:R-:W-:Y:S01]  /*7120*/  @P1 IMAD.IADD R0, R98, 0x1, R4 ;  /* 0x0000000162001824 */ /* 0x004fe200078e0204 */
[----:B------:R-:W-:Y:S06]  /*7130*/  @P0 BRA `(.L_x_110) ;  /* 0x00000000000c0947 */ /* 0x000fec0003800000 */
[----:B------:R-:W-:Y:S04]  /*7140*/  SHF.L.U32 R107, R107, 0x1f, RZ ;  /* 0x0000001f6b6b7819 */ /* 0x000fe800000006ff */
[----:B------:R-:W2:Y:S02]  /*7150*/  SYNCS.PHASECHK.TRANS64.TRYWAIT P0, [R2+URZ+0x80], R107 ;  /* 0x0000806b020075a7 */ /* 0x000ea400080011ff */
[----:B--2---:R-:W-:Y:S05]  /*7160*/  @!P0 BRA `(.L_x_111) ;  /* 0x00000018005c8947 */ /* 0x004fea0003800000 */
.L_x_110:
[----:B------:R-:W-:Y:S05]  /*7170*/  BSYNC B0 ;  /* 0x0000000000007941 */ /* 0x000fea0003800000 */
.L_x_109:
[----:B------:R-:W-:Y:S11]  /*7180*/  ISETP.NE.AND P0, PT, R108, RZ, PT ;  /* 0x000000ff6c00720c */ /* 0x000ff60003f05270 */
[----:B------:R-:W-:Y:S02]  /*7190*/  @!UPT UIADD3 URZ, UPT, UPT, URZ, URZ, URZ ;  /* 0x000000fffffff290 */ /* 0x000fe4000fffe0ff */
[----:B------:R4:W1:Y:S04]  /*71a0*/  @P0 LDS.128 R56, [R74] ;  /* 0x000000004a380984 */ /* 0x0008680000000c00 */
[----:B------:R4:W1:Y:S04]  /*71b0*/  @P0 LDS.128 R68, [R3+0x20] ;  /* 0x0000200003440984 */ /* 0x0008680000000c00 */
[----:B------:R4:W1:Y:S04]  /*71c0*/  @P0 LDS.128 R60, [R4+0x10] ;  /* 0x00001000043c0984 */ /* 0x0008680000000c00 */
[----:B------:R4:W1:Y:S02]  /*71d0*/  @P0 LDS.128 R76, [R0+0x10] ;  /* 0x00001000004c0984 */ /* 0x0008640000000c00 */
.L_x_108:
[----:B------:R-:W-:Y:S05]  /*71e0*/  BSYNC B1 ;  /* 0x0000000000017941 */ /* 0x000fea0003800000 */
.L_x_107:
[----:B--2-4-:R-:W-:Y:S05]  /*71f0*/  VIADD R0, R48, 0x20 ;  /* 0x0000002030007836 */ /* 0x014fea0000000000 */
[----:B------:R-:W-:Y:S04]  /*7200*/  SHF.R.U32.HI R0, RZ, 0x15, R0 ;  /* 0x00000015ff007819 */ /* 0x000fe80000011600 */
[----:B------:R-:W-:Y:S11]  /*7210*/  LOP3.LUT P0, RZ, R0, 0x3, R92, 0x48, !PT ;  /* 0x0000000300ff7812 */ /* 0x000ff6000780485c */
[----:B------:R-:W-:Y:S02]  /*7220*/  @!UPT UIADD3 URZ, UPT, UPT, URZ, URZ, URZ ;  /* 0x000000fffffff290 */ /* 0x000fe4000fffe0ff */
[----:B------:R-:W-:Y:S05]  /*7230*/  @!P0 BRA `(.L_x_112) ;  /* 0x0000000000408947 */ /* 0x000fea0003800000 */
[----:B------:R-:W2:Y:S01]  /*7240*/  LDCU.64 UR8, c[0x4][0x70] ;  /* 0x01000e00ff0877ac */ /* 0x000ea20008000a00 */
[----:B------:R-:W-:Y:S01]  /*7250*/  MOV R3, 0x0 ;  /* 0x0000000000037802 */ /* 0x000fe20000000f00 */
[----:B------:R-:W-:Y:S02]  /*7260*/  HFMA2 R12, -RZ, RZ, 0, 5.9604644775390625e-08 ;  /* 0x00000001ff0c7431 */ /* 0x000fe400000001ff */
[----:B-1----:R-:W-:Y:S02]  /*7270*/  IMAD.MOV.U32 R8, RZ, RZ, 0x192 ;  /* 0x00000192ff087424 */ /* 0x002fe400078e00ff */
[----:B------:R-:W-:Y:S01]  /*7280*/  IMAD.MOV.U32 R13, RZ, RZ, RZ ;  /* 0x000000ffff0d7224 */ /* 0x000fe200078e00ff */
[----:B------:R-:W1:Y:S01]  /*7290*/  LDCU.64 UR6, c[0x4][0x78] ;  /* 0x01000f00ff0677ac */ /* 0x000e620008000a00 */
[----:B------:R-:W4:Y:S01]  /*72a0*/  LDC.64 R2, c[0x4][R3] ;  /* 0x0100000003027b82 */ /* 0x000f220000000a00 */
[----:B------:R-:W5:Y:S01]  /*72b0*/  LDCU.64 UR4, c[0x4][0x10] ;  /* 0x01000200ff0477ac */ /* 0x000f620008000a00 */
[----:B--2---:R-:W-:Y:S01]  /*72c0*/  MOV R5, UR9 ;  /* 0x0000000900057c02 */ /* 0x004fe20008000f00 */
[----:B------:R-:W-:Y:S01]  /*72d0*/  IMAD.U32 R4, RZ, RZ, UR8 ;  /* 0x00000008ff047e24 */ /* 0x000fe2000f8e00ff */
[----:B-1----:R-:W-:Y:S01]  /*72e0*/  MOV R7, UR7 ;  /* 0x0000000700077c02 */ /* 0x002fe20008000f00 */
[----:B------:R-:W-:Y:S01]  /*72f0*/  IMAD.U32 R6, RZ, RZ, UR6 ;  /* 0x00000006ff067e24 */ /* 0x000fe2000f8e00ff */
[----:B-----5:R-:W-:Y:S01]  /*7300*/  MOV R11, UR5 ;  /* 0x00000005000b7c02 */ /* 0x020fe20008000f00 */
[----:B------:R-:W-:Y:S02]  /*7310*/  IMAD.U32 R10, RZ, RZ, UR4 ;  /* 0x00000004ff0a7e24 */ /* 0x000fe4000f8e00ff */
[----:B------:R-:W-:Y:S07]  /*7320*/  LEPC R20, `(.L_x_112) ;  /* 0x000000001014794e */ /* 0x000fee0000000000 */
[----:B---34-:R-:W-:Y:S05]  /*7330*/  CALL.ABS.NOINC R2 ;  /* 0x0000000002007343 */ /* 0x018fea0003c00000 */
.L_x_112:
[----:B------:R-:W-:Y:S01]  /*7340*/  ISETP.NE.AND P0, PT, R100, RZ, PT ;  /* 0x000000ff6400720c */ /* 0x000fe20003f05270 */
[----:B------:R-:W-:Y:S05]  /*7350*/  WARPSYNC.ALL ;  /* 0x0000000000007948 */ /* 0x000fea0003800000 */
[----:B------:R-:W-:Y:S01]  /*7360*/  R2UR UR4, R48 ;  /* 0x00000000300472ca */ /* 0x000fe200000e0000 */
[----:B------:R-:W-:Y:S01]  /*7370*/  USHF.L.U32 UR8, UR39, 0xd, URZ ;  /* 0x0000000d27087899 */ /* 0x000fe200080006ff */
[----:B------:R-:W-:Y:S01]  /*7380*/  R2UR UR5, R73 ;  /* 0x00000000490572ca */ /* 0x000fe200000e0000 */
[----:B------:R-:W-:Y:S01]  /*7390*/  BSSY.RECONVERGENT B0, `(.L_x_113) ;  /* 0x000008e000007945 */ /* 0x000fe20003800200 */
[C---:B-1----:R-:W-:Y:S02]  /*73a0*/  SHF.L.U32 R0, R56.reuse, 0x10, RZ ;  /* 0x0000001038007819 */ /* 0x042fe400000006ff */
[----:B------:R-:W-:Y:S02]  /*73b0*/  LOP3.LUT R2, R56, 0xffff0000, RZ, 0xc0, !PT ;  /* 0xffff000038027812 */ /* 0x000fe400078ec0ff */
[C---:B------:R-:W-:Y:S02]  /*73c0*/  SHF.L.U32 R3, R57.reuse, 0x10, RZ ;  /* 0x0000001039037819 */ /* 0x040fe400000006ff */
[----:B------:R-:W-:Y:S02]  /*73d0*/  LOP3.LUT R48, R57, 0xffff0000, RZ, 0xc0, !PT ;  /* 0xffff000039307812 */ /* 0x000fe400078ec0ff */
[C---:B------:R-:W-:Y:S01]  /*73e0*/  SHF.L.U32 R50, R58.reuse, 0x10, RZ ;  /* 0x000000103a327819 */ /* 0x040fe200000006ff */
[----:B------:R-:W1:Y:S01]  /*73f0*/  LDTM.x32 R4, tmem[UR4+0x20] ;  /* 0x00002004000479ee */ /* 0x000e6200082c0000 */
[----:B------:R-:W-:Y:S01]  /*7400*/  LOP3.LUT R51, R58, 0xffff0000, RZ, 0xc0, !PT ;  /* 0xffff00003a337812 */ /* 0x000fe200078ec0ff */
[----:B------:R-:W-:Y:S01]  /*7410*/  NOP ;  /* 0x0000000000007918 */ /* 0x000fe20000000000 */
[C---:B------:R-:W-:Y:S01]  /*7420*/  SHF.L.U32 R52, R59.reuse, 0x10, RZ ;  /* 0x000000103b347819 */ /* 0x040fe200000006ff */
[----:B------:R-:W-:Y:S01]  /*7430*/  UIADD3 UR5, UPT, UPT, UR5, 0xf0, URZ ;  /* 0x000000f005057890 */ /* 0x000fe2000fffe0ff */
[----:B------:R-:W-:Y:S02]  /*7440*/  LOP3.LUT R53, R59, 0xffff0000, RZ, 0xc0, !PT ;  /* 0xffff00003b357812 */ /* 0x000fe400078ec0ff */
[C---:B------:R-:W-:Y:S01]  /*7450*/  SHF.L.U32 R54, R60.reuse, 0x10, RZ ;  /* 0x000000103c367819 */ /* 0x040fe200000006ff */
[----:B------:R-:W-:Y:S01]  /*7460*/  UPRMT UR5, UR45, 0x654, UR5 ;  /* 0x000006542d057896 */ /* 0x000fe20008000005 */
[----:B------:R-:W-:Y:S02]  /*7470*/  LOP3.LUT R55, R60, 0xffff0000, RZ, 0xc0, !PT ;  /* 0xffff00003c377812 */ /* 0x000fe400078ec0ff */
[C---:B------:R-:W-:Y:S02]  /*7480*/  SHF.L.U32 R56, R61.reuse, 0x10, RZ ;  /* 0x000000103d387819 */ /* 0x040fe400000006ff */
[----:B------:R-:W-:Y:S02]  /*7490*/  LOP3.LUT R57, R61, 0xffff0000, RZ, 0xc0, !PT ;  /* 0xffff00003d397812 */ /* 0x000fe400078ec0ff */
[C---:B------:R-:W-:Y:S02]  /*74a0*/  SHF.L.U32 R58, R62.reuse, 0x10, RZ ;  /* 0x000000103e3a7819 */ /* 0x040fe400000006ff */
[----:B------:R-:W-:Y:S01]  /*74b0*/  LOP3.LUT R59, R62, 0xffff0000, RZ, 0xc0, !PT ;  /* 0xffff00003e3b7812 */ /* 0x000fe200078ec0ff */
[----:B-1----:R-:W-:Y:S01]  /*74c0*/  SYNCS.ARRIVE.TRANS64.RED.A1T0 RZ, [UR5], RZ ;  /* 0x000000ffffff79a7 */ /* 0x002fe20008100405 */
[C---:B------:R-:W-:Y:S02]  /*74d0*/  SHF.L.U32 R60, R63.reuse, 0x10, RZ ;  /* 0x000000103f3c7819 */ /* 0x040fe400000006ff */
[----:B------:R-:W-:Y:S02]  /*74e0*/  LOP3.LUT R61, R63, 0xffff0000, RZ, 0xc0, !PT ;  /* 0xffff00003f3d7812 */ /* 0x000fe400078ec0ff */
[C---:B------:R-:W-:Y:S01]  /*74f0*/  SHF.L.U32 R62, R68.reuse, 0x10, RZ ;  /* 0x00000010443e7819 */ /* 0x040fe200000006ff */
[C---:B------:R-:W-:Y:S01]  /*7500*/  FMUL R4, R47.reuse, R4 ;  /* 0x000000042f047220 */ /* 0x040fe20000400000 */
[----:B------:R-:W-:Y:S01]  /*7510*/  LOP3.LUT R63, R68, 0xffff0000, RZ, 0xc0, !PT ;  /* 0xffff0000443f7812 */ /* 0x000fe200078ec0ff */
[----:B------:R-:W-:Y:S01]  /*7520*/  FMUL R5, R47, R5 ;  /* 0x000000052f057220 */ /* 0x000fe20000400000 */
[----:B---3--:R-:W-:Y:S01]  /*7530*/  SHF.L.U32 R64, R69, 0x10, RZ ;  /* 0x0000001045407819 */ /* 0x008fe200000006ff */
[----:B------:R-:W-:Y:S01]  /*7540*/  FMUL R6, R47, R6 ;  /* 0x000000062f067220 */ /* 0x000fe20000400000 */
[----:B------:R-:W-:Y:S01]  /*7550*/  LOP3.LUT R65, R69, 0xffff0000, RZ, 0xc0, !PT ;  /* 0xffff000045417812 */ /* 0x000fe200078ec0ff */
[----:B------:R-:W-:Y:S01]  /*7560*/  FMUL R7, R47, R7 ;  /* 0x000000072f077220 */ /* 0x000fe20000400000 */
[----:B------:R-:W-:Y:S01]  /*7570*/  SHF.L.U32 R66, R70, 0x10, RZ ;  /* 0x0000001046427819 */ /* 0x000fe200000006ff */
[----:B------:R-:W-:Y:S01]  /*7580*/  FFMA R4, R49, R0, R4 ;  /* 0x0000000031047223 */ /* 0x000fe20000000004 */
[C---:B------:R-:W-:Y:S01]  /*7590*/  SHF.L.U32 R74, R78.reuse, 0x10, RZ ;  /* 0x000000104e4a7819 */ /* 0x040fe200000006ff */
[----:B------:R-:W-:Y:S01]  /*75a0*/  FMUL R8, R47, R8 ;  /* 0x000000082f087220 */ /* 0x000fe20000400000 */
[----:B------:R-:W-:Y:S01]  /*75b0*/  LOP3.LUT R75, R78, 0xffff0000, RZ, 0xc0, !PT ;  /* 0xffff00004e4b7812 */ /* 0x000fe200078ec0ff */
[C---:B------:R-:W-:Y:S01]  /*75c0*/  FFMA R5, R49.reuse, R2, R5 ;  /* 0x0000000231057223 */ /* 0x040fe20000000005 */
[----:B------:R-:W-:Y:S01]  /*75d0*/  LOP3.LUT R67, R70, 0xffff0000, RZ, 0xc0, !PT ;  /* 0xffff000046437812 */ /* 0x000fe200078ec0ff */
[C---:B------:R-:W-:Y:S01]  /*75e0*/  FFMA R6, R49.reuse, R3, R6 ;  /* 0x0000000331067223 */ /* 0x040fe20000000006 */
[----:B------:R-:W-:Y:S01]  /*75f0*/  FFMA R7, R49, R48, R7 ;  /* 0x0000003031077223 */ /* 0x000fe20000000007 */
[----:B------:R-:W-:Y:S01]  /*7600*/  IADD3 R78, PT, PT, R99, UR8, RZ ;  /* 0x00000008634e7c10 */ /* 0x000fe2000fffe0ff */
[----:B------:R-:W-:Y:S01]  /*7610*/  FFMA R8, R49, R50, R8 ;  /* 0x0000003231087223 */ /* 0x000fe20000000008 */
[----:B------:R-:W-:Y:S01]  /*7620*/  F2FP.BF16.F32.PACK_AB R4, R5, R4 ;  /* 0x000000040504723e */ /* 0x000fe200000010ff */
[----:B------:R-:W-:Y:S01]  /*7630*/  FMUL R9, R47, R9 ;  /* 0x000000092f097220 */ /* 0x000fe20000400000 */
[----:B------:R-:W-:Y:S01]  /*7640*/  F2FP.BF16.F32.PACK_AB R5, R7, R6 ;  /* 0x000000060705723e */ /* 0x000fe200000010ff */
[----:B------:R-:W-:Y:S01]  /*7650*/  FMUL R0, R47, R10 ;  /* 0x0000000a2f007220 */ /* 0x000fe20000400000 */
[-C--:B------:R-:W-:Y:S01]  /*7660*/  IADD3 R106, PT, PT, R106, R78.reuse, RZ ;  /* 0x0000004e6a6a7210 */ /* 0x080fe20007ffe0ff */
[----:B------:R-:W-:Y:S01]  /*7670*/  FFMA R9, R49, R51, R9 ;  /* 0x0000003331097223 */ /* 0x000fe20000000009 */
[----:B------:R-:W-:Y:S01]  /*7680*/  IADD3 R105, PT, PT, R105, R78, RZ ;  /* 0x0000004e69697210 */ /* 0x000fe20007ffe0ff */
[----:B------:R-:W-:Y:S01]  /*7690*/  FFMA R0, R49, R52, R0 ;  /* 0x0000003431007223 */ /* 0x000fe20000000000 */
[C---:B------:R-:W-:Y:S01]  /*76a0*/  FMUL R2, R47.reuse, R11 ;  /* 0x0000000b2f027220 */ /* 0x040fe20000400000 */
[----:B------:R-:W-:Y:S01]  /*76b0*/  FMUL R3, R47, R12 ;  /* 0x0000000c2f037220 */ /* 0x000fe20000400000 */
[----:B------:R-:W-:Y:S01]  /*76c0*/  F2FP.BF16.F32.PACK_AB R6, R9, R8 ;  /* 0x000000080906723e */ /* 0x000fe200000010ff */
[----:B------:R-:W-:Y:S01]  /*76d0*/  FMUL R10, R47, R13 ;  /* 0x0000000d2f0a7220 */ /* 0x000fe20000400000 */
[C---:B------:R-:W-:Y:S01]  /*76e0*/  FFMA R2, R49.reuse, R53, R2 ;  /* 0x0000003531027223 */ /* 0x040fe20000000002 */
[----:B------:R-:W-:Y:S01]  /*76f0*/  FFMA R3, R49, R54, R3 ;  /* 0x0000003631037223 */ /* 0x000fe20000000003 */
[----:B------:R-:W-:Y:S01]  /*7700*/  FMUL R11, R47, R14 ;  /* 0x0000000e2f0b7220 */ /* 0x000fe20000400000 */
[----:B------:R-:W-:Y:S01]  /*7710*/  FFMA R10, R49, R55, R10 ;  /* 0x00000037310a7223 */ /* 0x000fe2000000000a */
[C---:B------:R-:W-:Y:S01]  /*7720*/  FMUL R15, R47.reuse, R15 ;  /* 0x0000000f2f0f7220 */ /* 0x040fe20000400000 */
[C---:B------:R-:W-:Y:S01]  /*7730*/  FMUL R12, R47.reuse, R16 ;  /* 0x000000102f0c7220 */ /* 0x040fe20000400000 */
[----:B------:R-:W-:Y:S01]  /*7740*/  FMUL R13, R47, R17 ;  /* 0x000000112f0d7220 */ /* 0x000fe20000400000 */
[----:B------:R-:W-:Y:S01]  /*7750*/  FFMA R11, R49, R56, R11 ;  /* 0x00000038310b7223 */ /* 0x000fe2000000000b */
[----:B------:R-:W-:Y:S01]  /*7760*/  FMUL R14, R47, R18 ;  /* 0x000000122f0e7220 */ /* 0x000fe20000400000 */
[----:B------:R-:W-:Y:S01]  /*7770*/  FFMA R15, R49, R57, R15 ;  /* 0x00000039310f7223 */ /* 0x000fe2000000000f */
[----:B------:R-:W-:Y:S01]  /*7780*/  FMUL R19, R47, R19 ;  /* 0x000000132f137220 */ /* 0x000fe20000400000 */
[----:B------:R-:W-:Y:S01]  /*7790*/  F2FP.BF16.F32.PACK_AB R7, R2, R0 ;  /* 0x000000000207723e */ /* 0x000fe200000010ff */
[----:B------:R-:W-:Y:S01]  /*77a0*/  FFMA R12, R49, R58, R12 ;  /* 0x0000003a310c7223 */ /* 0x000fe2000000000c */
[----:B------:R-:W-:Y:S01]  /*77b0*/  FMUL R16, R47, R20 ;  /* 0x000000142f107220 */ /* 0x000fe20000400000 */
[----:B------:R-:W-:Y:S01]  /*77c0*/  FFMA R13, R49, R59, R13 ;  /* 0x0000003b310d7223 */ /* 0x000fe2000000000d */
[----:B------:R-:W-:Y:S01]  /*77d0*/  FMUL R17, R47, R21 ;  /* 0x000000152f117220 */ /* 0x000fe20000400000 */
[----:B------:R1:W-:Y:S01]  /*77e0*/  STS.128 [R99+UR8], R4 ;  /* 0x0000000463007988 */ /* 0x0003e20008000c08 */
[----:B------:R-:W-:Y:S01]  /*77f0*/  SHF.L.U32 R68, R71, 0x10, RZ ;  /* 0x0000001047447819 */ /* 0x000fe200000006ff */
[----:B------:R-:W-:Y:S01]  /*7800*/  FFMA R14, R49, R60, R14 ;  /* 0x0000003c310e7223 */ /* 0x000fe2000000000e */
[----:B------:R-:W-:Y:S01]  /*7810*/  LOP3.LUT R69, R71, 0xffff0000, RZ, 0xc0, !PT ;  /* 0xffff000047457812 */ /* 0x000fe200078ec0ff */
[----:B------:R-:W-:Y:S01]  /*7820*/  FMUL R18, R47, R22 ;  /* 0x000000162f127220 */ /* 0x000fe20000400000 */
[----:B------:R-:W-:Y:S01]  /*7830*/  SHF.L.U32 R70, R76, 0x10, RZ ;  /* 0x000000104c467819 */ /* 0x000fe200000006ff */
[----:B------:R-:W-:Y:S01]  /*7840*/  FFMA R19, R49, R61, R19 ;  /* 0x0000003d31137223 */ /* 0x000fe20000000013 */
[----:B------:R-:W-:Y:S01]  /*7850*/  FMUL R23, R47, R23 ;  /* 0x000000172f177220 */ /* 0x000fe20000400000 */
[----:B------:R-:W-:Y:S01]  /*7860*/  FFMA R16, R49, R62, R16 ;  /* 0x0000003e31107223 */ /* 0x000fe20000000010 */
[----:B------:R-:W-:Y:S01]  /*7870*/  FMUL R20, R47, R24 ;  /* 0x000000182f147220 */ /* 0x000fe20000400000 */
[----:B------:R-:W-:Y:S01]  /*7880*/  FFMA R17, R49, R63, R17 ;  /* 0x0000003f31117223 */ /* 0x000fe20000000011 */
[----:B------:R-:W-:Y:S01]  /*7890*/  FMUL R21, R47, R25 ;  /* 0x000000192f157220 */ /* 0x000fe20000400000 */
[----:B------:R-:W-:Y:S01]  /*78a0*/  FFMA R18, R49, R64, R18 ;  /* 0x0000004031127223 */ /* 0x000fe20000000012 */
[----:B------:R-:W-:Y:S01]  /*78b0*/  FMUL R22, R47, R26 ;  /* 0x0000001a2f167220 */ /* 0x000fe20000400000 */
[----:B------:R-:W-:Y:S01]  /*78c0*/  F2FP.BF16.F32.PACK_AB R8, R10, R3 ;  /* 0x000000030a08723e */ /* 0x000fe200000010ff */
[----:B------:R-:W-:Y:S01]  /*78d0*/  FFMA R23, R49, R65, R23 ;  /* 0x0000004131177223 */ /* 0x000fe20000000017 */
[----:B------:R-:W-:Y:S01]  /*78e0*/  F2FP.BF16.F32.PACK_AB R9, R15, R11 ;  /* 0x0000000b0f09723e */ /* 0x000fe200000010ff */
[----:B------:R-:W-:Y:S01]  /*78f0*/  FMUL R27, R47, R27 ;  /* 0x0000001b2f1b7220 */ /* 0x000fe20000400000 */
[----:B------:R-:W-:Y:S01]  /*7900*/  F2FP.BF16.F32.PACK_AB R10, R13, R12 ;  /* 0x0000000c0d0a723e */ /* 0x000fe200000010ff */
[----:B------:R-:W-:Y:S01]  /*7910*/  FFMA R20, R49, R66, R20 ;  /* 0x0000004231147223 */ /* 0x000fe20000000014 */
[----:B------:R-:W-:Y:S01]  /*7920*/  F2FP.BF16.F32.PACK_AB R11, R19, R14 ;  /* 0x0000000e130b723e */ /* 0x000fe200000010ff */
[----:B------:R-:W-:Y:S01]  /*7930*/  FMUL R24, R47, R28 ;  /* 0x0000001c2f187220 */ /* 0x000fe20000400000 */
[----:B------:R-:W-:Y:S01]  /*7940*/  LOP3.LUT R71, R76, 0xffff0000, RZ, 0xc0, !PT ;  /* 0xffff00004c477812 */ /* 0x000fe200078ec0ff */
[----:B------:R-:W-:Y:S01]  /*7950*/  FFMA R21, R49, R67, R21 ;  /* 0x0000004331157223 */ /* 0x000fe20000000015 */
[----:B------:R-:W-:Y:S01]  /*7960*/  SHF.L.U32 R72, R77, 0x10, RZ ;  /* 0x000000104d487819 */ /* 0x000fe200000006ff */
[----:B------:R1:W-:Y:S01]  /*7970*/  STS.128 [R106+0x10], R8 ;  /* 0x000010086a007388 */ /* 0x0003e20000000c00 */
[----:B------:R-:W-:Y:S01]  /*7980*/  FMUL R25, R47, R29 ;  /* 0x0000001d2f197220 */ /* 0x000fe20000400000 */
[----:B------:R-:W-:Y:S01]  /*7990*/  FFMA R22, R49, R68, R22 ;  /* 0x0000004431167223 */ /* 0x000fe20000000016 */
[----:B------:R-:W-:Y:S01]  /*79a0*/  LOP3.LUT R73, R77, 0xffff0000, RZ, 0xc0, !PT ;  /* 0xffff00004d497812 */ /* 0x000fe200078ec0ff */
[----:B------:R-:W-:Y:S01]  /*79b0*/  FMUL R26, R47, R30 ;  /* 0x0000001e2f1a7220 */ /* 0x000fe20000400000 */
[----:B------:R-:W-:Y:S01]  /*79c0*/  FFMA R27, R49, R69, R27 ;  /* 0x00000045311b7223 */ /* 0x000fe2000000001b */
[----:B------:R-:W-:Y:S01]  /*79d0*/  FMUL R31, R47, R31 ;  /* 0x0000001f2f1f7220 */ /* 0x000fe20000400000 */
[----:B------:R-:W-:Y:S01]  /*79e0*/  FFMA R24, R49, R70, R24 ;  /* 0x0000004631187223 */ /* 0x000fe20000000018 */
[----:B------:R-:W-:Y:S01]  /*79f0*/  FMUL R28, R47, R32 ;  /* 0x000000202f1c7220 */ /* 0x000fe20000400000 */
[----:B------:R-:W-:Y:S01]  /*7a00*/  FFMA R25, R49, R71, R25 ;  /* 0x0000004731197223 */ /* 0x000fe20000000019 */
[----:B------:R-:W-:Y:S01]  /*7a10*/  SHF.L.U32 R76, R79, 0x10, RZ ;  /* 0x000000104f4c7819 */ /* 0x000fe200000006ff */
[----:B------:R-:W-:Y:S01]  /*7a20*/  FMUL R29, R47, R33 ;  /* 0x000000212f1d7220 */ /* 0x000fe20000400000 */
[----:B------:R-:W-:Y:S01]  /*7a30*/  F2FP.BF16.F32.PACK_AB R16, R17, R16 ;  /* 0x000000101110723e */ /* 0x000fe200000010ff */
[----:B------:R-:W-:Y:S01]  /*7a40*/  FFMA R26, R49, R72, R26 ;  /* 0x00000048311a7223 */ /* 0x000fe2000000001a */
[----:B------:R-:W-:Y:S01]  /*7a50*/  LOP3.LUT R77, R79, 0xffff0000, RZ, 0xc0, !PT ;  /* 0xffff00004f4d7812 */ /* 0x000fe200078ec0ff */
[----:B------:R-:W-:Y:S01]  /*7a60*/  FMUL R30, R47, R34 ;  /* 0x000000222f1e7220 */ /* 0x000fe20000400000 */
[----:B------:R-:W-:Y:S01]  /*7a70*/  F2FP.BF16.F32.PACK_AB R17, R23, R18 ;  /* 0x000000121711723e */ /* 0x000fe200000010ff */
[----:B------:R-:W-:Y:S01]  /*7a80*/  FFMA R31, R49, R73, R31 ;  /* 0x00000049311f7223 */ /* 0x000fe2000000001f */
[----:B------:R-:W-:Y:S01]  /*7a90*/  FMUL R35, R47, R35 ;  /* 0x000000232f237220 */ /* 0x000fe20000400000 */
[----:B------:R-:W-:Y:S01]  /*7aa0*/  F2FP.BF16.F32.PACK_AB R18, R21, R20 ;  /* 0x000000141512723e */ /* 0x000fe200000010ff */
[----:B------:R-:W-:Y:S01]  /*7ab0*/  FFMA R28, R49, R74, R28 ;  /* 0x0000004a311c7223 */ /* 0x000fe2000000001c */
[----:B------:R-:W-:Y:S01]  /*7ac0*/  F2FP.BF16.F32.PACK_AB R19, R27, R22 ;  /* 0x000000161b13723e */ /* 0x000fe200000010ff */
[C---:B------:R-:W-:Y:S01]  /*7ad0*/  FFMA R29, R49.reuse, R75, R29 ;  /* 0x0000004b311d7223 */ /* 0x040fe2000000001d */
[C---:B------:R-:W-:Y:S01]  /*7ae0*/  FFMA R30, R49.reuse, R76, R30 ;  /* 0x0000004c311e7223 */ /* 0x040fe2000000001e */
[----:B------:R-:W-:Y:S01]  /*7af0*/  FFMA R35, R49, R77, R35 ;  /* 0x0000004d31237223 */ /* 0x000fe20000000023 */
[----:B------:R-:W-:Y:S01]  /*7b00*/  F2FP.BF16.F32.PACK_AB R24, R25, R24 ;  /* 0x000000181918723e */ /* 0x000fe200000010ff */
[----:B------:R1:W-:Y:S01]  /*7b10*/  STS.128 [R105+0x20], R16 ;  /* 0x0000201069007388 */ /* 0x0003e20000000c00 */
[----:B------:R-:W-:Y:S02]  /*7b20*/  F2FP.BF16.F32.PACK_AB R25, R31, R26 ;  /* 0x0000001a1f19723e */ /* 0x000fe400000010ff */
[----:B------:R-:W-:Y:S02]  /*7b30*/  F2FP.BF16.F32.PACK_AB R26, R29, R28 ;  /* 0x0000001c1d1a723e */ /* 0x000fe400000010ff */
[----:B------:R-:W-:Y:S02]  /*7b40*/  F2FP.BF16.F32.PACK_AB R27, R35, R30 ;  /* 0x0000001e231b723e */ /* 0x000fe400000010ff */
[----:B------:R-:W-:Y:S05]  /*7b50*/  IADD3 R0, PT, PT, R98, R106, RZ ;  /* 0x0000006a62007210 */ /* 0x000fea0007ffe0ff */
        /* <DEDUP_REMOVED lines=9> */
[----:B------:R-:W-:Y:S02]  /*7bf0*/  UIADD3 UR10, UP0, UPT, UR54, 0xa80, URZ ;  /* 0x00000a80360a7890 */ /* 0x000fe4000ff1e0ff */
[----:B------:R-:W-:Y:S02]  /*7c00*/  UIADD3 UR5, UPT, UPT, UR37, 0x20, URZ ;  /* 0x0000002025057890 */ /* 0x000fe4000fffe0ff */
[----:B------:R-:W-:Y:S02]  /*7c10*/  UIADD3 UR4, UPT, UPT, UR48, 0x200, UR8 ;  /* 0x0000020030047890 */ /* 0x000fe4000fffe008 */
[----:B------:R-:W-:Y:S01]  /*7c20*/  UIADD3.X UR11, UPT, UPT, URZ, UR55, URZ, UP0, !UPT ;  /* 0x00000037ff0b7290 */ /* 0x000fe200087fe4ff */
[----:B------:R-:W-:Y:S01]  /*7c30*/  UMOV UR6, UR38 ;  /* 0x0000002600067c82 */ /* 0x000fe20008000000 */
[----:B------:R-:W-:Y:S07]  /*7c40*/  UMOV UR7, UR44 ;  /* 0x0000002c00077c82 */ /* 0x000fee0008000000 */
[----:B------:R2:W-:Y:S02]  /*7c50*/  UTMASTG.3D [UR4], [UR10] ;  /* 0x000000040a0073b5 */ /* 0x0005e40008010000 */
[----:B--2---:R0:W-:Y:S02]  /*7c60*/  UTMACMDFLUSH ;  /* 0x00000000000079b7 */ /* 0x0041e40000000000 */
.L_x_114:
[----:B------:R-:W-:Y:S05]  /*7c70*/  BSYNC.RECONVERGENT B0 ;  /* 0x0000000000007941 */ /* 0x000fea0003800200 */
.L_x_113:
[----:B------:R-:W-:Y:S01]  /*7c80*/  UIADD3 UR39, UPT, UPT, UR39, 0x1, URZ ;  /* 0x0000000127277890 */ /* 0x000fe2000fffe0ff */
[----:B------:R-:W-:Y:S03]  /*7c90*/  BSSY.RECONVERGENT B0, `(.L_x_115) ;  /* 0x0000008000007945 */ /* 0x000fe60003800200 */
[----:B------:R-:W-:Y:S04]  /*7ca0*/  UISETP.NE.AND UP0, UPT, UR39, 0x3, UPT ;  /* 0x000000032700788c */ /* 0x000fe8000bf05270 */
[----:B------:R-:W-:Y:S02]  /*7cb0*/  UISETP.EQ.XOR UP1, UPT, UR36, 0x3, !UP0 ;  /* 0x000000032400788c */ /* 0x000fe4000c722a70 */
[----:B------:R-:W-:Y:S02]  /*7cc0*/  USEL UR56, UR39, URZ, UP0 ;  /* 0x000000ff27387287 */ /* 0x000fe40008000000 */
[----:B------:R-:W-:Y:S04]  /*7cd0*/  USEL UR4, URZ, 0x1, !UP1 ;  /* 0x00000001ff047887 */ /* 0x000fe8000c800000 */
[----:B------:R-:W-:Y:S01]  /*7ce0*/  ULOP3.LUT UR51, UR51, UR4, URZ, 0x3c, !UPT ;  /* 0x0000000433337292 */ /* 0x000fe2000f8e3cff */
[----:B------:R-:W-:Y:S11]  /*7cf0*/  @P0 BRA `(.L_x_116) ;  /* 0x0000000000040947 */ /* 0x000ff60003800000 */
[----:B------:R-:W-:Y:S04]  /*7d00*/  DEPBAR.LE SB0, 0x1 ;  /* 0x000080400000791a */ /* 0x000fe80000000000 */
.L_x_116:
[----:B------:R-:W-:Y:S05]  /*7d10*/  BSYNC.RECONVERGENT B0 ;  /* 0x0000000000007941 */ /* 0x000fea0003800200 */
.L_x_115:
[----:B------:R-:W-:Y:S01]  /*7d20*/  BAR.SYNC.DEFER_BLOCKING 0x1, 0x80 ;  /* 0x0042000000007b1d */ /* 0x000fe20000010000 */
[----:B------:R-:W-:Y:S01]  /*7d30*/  UISETP.NE.AND UP0, UPT, UR50, -0x2, UPT ;  /* 0xfffffffe3200788c */ /* 0x000fe2000bf05270 */
[----:B------:R-:W-:Y:S08]  /*7d40*/  IADD3 R45, PT, PT, R45, 0x1, RZ ;  /* 0x000000012d2d7810 */ /* 0x000ff00007ffe0ff */
[----:B------:R-:W-:Y:S05]  /*7d50*/  BRA.U !UP0, `(.L_x_117) ;  /* 0x0000000108287547 */ /* 0x000fea000b800000 */
[----:B------:R-:W-:Y:S01]  /*7d60*/  ISETP.NE.AND P0, PT, R104, RZ, PT ;  /* 0x000000ff6800720c */ /* 0x000fe20003f05270 */
[----:B------:R-:W-:Y:S01]  /*7d70*/  IMAD.U32 R2, RZ, RZ, UR49 ;  /* 0x00000031ff027e24 */ /* 0x000fe2000f8e00ff */
[----:B------:R-:W-:Y:S01]  /*7d80*/  UIADD3 UR49, UPT, UPT, UR49, 0x1, URZ ;  /* 0x0000000131317890 */ /* 0x000fe2000fffe0ff */
[----:B-1----:R-:W-:Y:S03]  /*7d90*/  IMAD.U32 R0, RZ, RZ, UR45 ;  /* 0x0000002dff007e24 */ /* 0x002fe6000f8e00ff */
[----:B------:R-:W-:Y:S04]  /*7da0*/  UISETP.NE.AND UP0, UPT, UR49, 0x3, UPT ;  /* 0x000000033100788c */ /* 0x000fe8000bf05270 */
[----:B------:R-:W-:Y:S03]  /*7db0*/  USEL UR49, UR49, URZ, UP0 ;  /* 0x000000ff31317287 */ /* 0x000fe60008000000 */
[----:B------:R-:W-:Y:S05]  /*7dc0*/  @P0 LEA R2, R2, UR48, 0x3 ;  /* 0x0000003002020c11 */ /* 0x000fea000f8e18ff */
[----:B------:R-:W-:Y:S05]  /*7dd0*/  @P0 VIADD R2, R2, 0x98 ;  /* 0x0000009802020836 */ /* 0x000fea0000000000 */
[----:B------:R-:W-:Y:S04]  /*7de0*/  @P0 PRMT R0, R0, 0x654, R2 ;  /* 0x0000065400000816 */ /* 0x000fe80000000002 */
[----:B------:R2:W-:Y:S03]  /*7df0*/  @P0 SYNCS.ARRIVE.TRANS64.RED.A1T0 RZ, [R0+URZ], RZ ;  /* 0x000000ff00ff09a7 */ /* 0x0005e600081004ff */
.L_x_117:
[----:B------:R-:W-:Y:S01]  /*7e00*/  ISETP.NE.AND P2, PT, R101, RZ, PT ;  /* 0x000000ff6500720c */ /* 0x000fe20003f45270 */
[----:B-12---:R-:W-:Y:S01]  /*7e10*/  IMAD.IADD R0, R44, 0x1, R87 ;  /* 0x000000012c007824 */ /* 0x006fe200078e0257 */
[----:B------:R-:W-:Y:S01]  /*7e20*/  ISETP.NE.AND P0, PT, R103, 0x2, PT ;  /* 0x000000026700780c */ /* 0x000fe20003f05270 */
[----:B------:R-:W-:Y:S01]  /*7e30*/  UIADD3 UR50, UPT, UPT, UR50, 0x2, URZ ;  /* 0x0000000232327890 */ /* 0x000fe2000fffe0ff */
[----:B------:R-:W-:Y:S01]  /*7e40*/  ISETP.NE.AND P1, PT, R45, 0x2, PT ;  /* 0x000000022d00780c */ /* 0x000fe20003f25270 */
[----:B------:R-:W-:Y:S01]  /*7e50*/  IMAD.IADD R14, R43, 0x1, R86 ;  /* 0x000000012b0e7824 */ /* 0x000fe200078e0256 */
[----:B------:R-:W-:Y:S02]  /*7e60*/  R2UR UR27, R0 ;  /* 0x00000000001b72ca */ /* 0x000fe400000e0000 */
[----:B------:R-:W-:Y:S02]  /*7e70*/  SEL R2, RZ, 0x1, P0 ;  /* 0x00000001ff027807 */ /* 0x000fe40000000000 */
[----:B------:R-:W-:Y:S02]  /*7e80*/  SEL R0, RZ, 0x1, P1 ;  /* 0x00000001ff007807 */ /* 0x000fe40000800000 */
[----:B------:R-:W-:Y:S02]  /*7e90*/  LOP3.LUT R96, R96, R2, RZ, 0x3c, !PT ;  /* 0x0000000260607212 */ /* 0x000fe400078e3cff */
[----:B------:R-:W-:Y:S02]  /*7ea0*/  @P2 R2UR UR44, R95 ;  /* 0x000000005f2c22ca */ /* 0x000fe400000e0000 */
[----:B------:R-:W-:Y:S02]  /*7eb0*/  LOP3.LUT R97, R97, R0, RZ, 0x3c, !PT ;  /* 0x0000000061617212 */ /* 0x000fe400078e3cff */
[----:B------:R-:W-:Y:S02]  /*7ec0*/  SEL R103, R103, RZ, P0 ;  /* 0x000000ff67677207 */ /* 0x000fe40000000000 */
[----:B------:R-:W-:Y:S01]  /*7ed0*/  SEL R45, R45, RZ, P1 ;  /* 0x000000ff2d2d7207 */ /* 0x000fe20000800000 */
[----:B------:R-:W-:Y:S08]  /*7ee0*/  @P2 BRA `(.L_x_118) ;  /* 0xffffffd800042947 */ /* 0x000ff0000383ffff */
[----:B------:R-:W-:-:S09]  /*7ef0*/  UISETP.NE.AND UP0, UPT, UR53, URZ, UPT ;  /* 0x000000ff3500728c */ /* 0x000fd2000bf05270 */
[----:B------:R-:W-:Y:S05]  /*7f00*/  BRA.U !UP0, `(.L_x_119) ;  /* 0x0000000108487547 */ /* 0x000fea000b800000 */
[----:B------:R-:W1:Y:S02]  /*7f10*/  LDCU.64 UR4, c[0x0][0xc90] ;  /* 0x00019200ff0477ac */ /* 0x000e640008000a00 */
[----:B-1----:R-:W-:-:S04]  /*7f20*/  UISETP.NE.U32.AND UP0, UPT, UR4, URZ, UPT ;  /* 0x000000ff0400728c */ /* 0x002fc8000bf05070 */
[----:B------:R-:W-:-:S09]  /*7f30*/  UISETP.NE.AND.EX UP0, UPT, UR5, URZ, UPT, UP0 ;  /* 0x000000ff0500728c */ /* 0x000fd2000bf05300 */
[----:B------:R-:W-:Y:S05]  /*7f40*/  BRA.U UP0, `(.L_x_120) ;  /* 0x00000001000c7547 */ /* 0x000fea000b800000 */
[----:B------:R-:W-:-:S13]  /*7f50*/  FSETP.NEU.AND P0, PT, R49, RZ, PT ;  /* 0x000000ff3100720b */ /* 0x000fda0003f0d000 */
[----:B------:R-:W-:Y:S05]  /*7f60*/  @!P0 EXIT ;  /* 0x000000000000894d */ /* 0x000fea0003800000 */
[----:B------:R-:W-:Y:S05]  /*7f70*/  BRA `(.L_x_119) ;  /* 0x00000000002c7947 */ /* 0x000fea0003800000 */
.L_x_120:
[----:B------:R-:W-:Y:S01]  /*7f80*/  ISETP.NE.AND P0, PT, R102, RZ, PT ;  /* 0x000000ff6600720c */ /* 0x000fe20003f05270 */
[----:B------:R-:W-:-:S12]  /*7f90*/  BSSY.RECONVERGENT B0, `(.L_x_119) ;  /* 0x0000009000007945 */ /* 0x000fd80003800200 */
[----:B------:R-:W-:Y:S05]  /*7fa0*/  @P0 BRA `(.L_x_121) ;  /* 0x0000000000140947 */ /* 0x000fea0003800000 */
[----:B------:R-:W1:Y:S02]  /*7fb0*/  LDCU.64 UR4, c[0x0][0xc88] ;  /* 0x00019100ff0477ac */ /* 0x000e640008000a00 */
[----:B-1----:R-:W-:-:S04]  /*7fc0*/  ISETP.NE.U32.AND P0, PT, RZ, UR4, PT ;  /* 0x00000004ff007c0c */ /* 0x002fc8000bf05070 */
[----:B------:R-:W-:-:S13]  /*7fd0*/  ISETP.NE.AND.EX P0, PT, RZ, UR5, PT, P0 ;  /* 0x00000005ff007c0c */ /* 0x000fda000bf05300 */
[----:B------:R-:W-:Y:S05]  /*7fe0*/  @!P0 EXIT ;  /* 0x000000000000894d */ /* 0x000fea0003800000 */
[----:B------:R-:W-:Y:S05]  /*7ff0*/  BRA `(.L_x_122) ;  /* 0x0000000000087947 */ /* 0x000fea0003800000 */
.L_x_121:
[----:B------:R-:W-:-:S13]  /*8000*/  FSETP.NEU.AND P0, PT, R49, RZ, PT ;  /* 0x000000ff3100720b */ /* 0x000fda0003f0d000 */
[----:B------:R-:W-:Y:S05]  /*8010*/  @!P0 EXIT ;  /* 0x000000000000894d */ /* 0x000fea0003800000 */
.L_x_122:
[----:B------:R-:W-:Y:S05]  /*8020*/  BSYNC.RECONVERGENT B0 ;  /* 0x0000000000007941 */ /* 0x000fea0003800200 */
.L_x_119:
[----:B------:R-:W-:Y:S01]  /*8030*/  ULEA UR4, UR49, UR48, 0x3 ;  /* 0x0000003031047291 */ /* 0x000fe2000f8e18ff */
[----:B------:R-:W-:-:S04]  /*8040*/  DEPBAR.LE SB0, 0x0 ;  /* 0x000080000000791a */ /* 0x000fc80000000000 */
[----:B------:R-:W-:-:S04]  /*8050*/  UIADD3 UR4, UPT, UPT, UR4, 0x98, URZ ;  /* 0x0000009804047890 */ /* 0x000fc8000fffe0ff */
[----:B------:R-:W-:-:S09]  /*8060*/  UPRMT UR4, UR45, 0x654, UR4 ;  /* 0x000006542d047896 */ /* 0x000fd20008000004 */
[----:B------:R-:W-:Y:S01]  /*8070*/  SYNCS.ARRIVE.TRANS64.RED.A1T0 RZ, [UR4], RZ ;  /* 0x000000ffffff79a7 */ /* 0x000fe20008100404 */
[----:B------:R-:W-:Y:S05]  /*8080*/  EXIT ;  /* 0x000000000000794d */ /* 0x000fea0003800000 */
.L_x_19:
[----:B--2---:R2:W1:Y:S02]  /*8090*/  SYNCS.PHASECHK.TRANS64.TRYWAIT P0, [R2+URZ+0x110], R3 ;  /* 0x00011003020075a7 */ /* 0x00446400080011ff */
[----:B-1----:R-:W-:Y:S05]  /*80a0*/  @!P0 NANOSLEEP.SYNCS 0x989680 ;  /* 0x009896800000895d */ /* 0x002fea0003900000 */
[----:B------:R-:W1:Y:S02]  /*80b0*/  @!P0 SYNCS.PHASECHK.TRANS64 P0, [R2+URZ+0x110], R3 ;  /* 0x00011003020085a7 */ /* 0x000e6400080010ff */
[----:B-1----:R-:W-:Y:S05]  /*80c0*/  @!P0 BRA `(.L_x_19) ;  /* 0xfffffffc00f08947 */ /* 0x002fea000383ffff */
[----:B------:R-:W-:Y:S05]  /*80d0*/  BRA `(.L_x_123) ;  /* 0xffffff94006c7947 */ /* 0x000fea000383ffff */
.L_x_22:
[----:B------:R-:W-:-:S07]  /*80e0*/  MOV R2, UR41 ;  /* 0x0000002900027c02 */ /* 0x000fce0008000f00 */
.L_x_124:
[----:B-1----:R1:W2:Y:S02]  /*80f0*/  SYNCS.PHASECHK.TRANS64.TRYWAIT P0, [R2+URZ+0x40], R4 ;  /* 0x00004004020075a7 */ /* 0x0022a400080011ff */
[----:B--2---:R-:W-:Y:S05]  /*8100*/  @!P0 NANOSLEEP.SYNCS 0x989680 ;  /* 0x009896800000895d */ /* 0x004fea0003900000 */
[----:B------:R-:W2:Y:S02]  /*8110*/  @!P0 SYNCS.PHASECHK.TRANS64 P0, [R2+URZ+0x40], R4 ;  /* 0x00004004020085a7 */ /* 0x000ea400080010ff */
[----:B--2---:R-:W-:Y:S05]  /*8120*/  @!P0 BRA `(.L_x_124) ;  /* 0xfffffffc00f08947 */ /* 0x004fea000383ffff */
[----:B------:R-:W-:Y:S05]  /*8130*/  BRA `(.L_x_21) ;  /* 0xffffff9400c47947 */ /* 0x000fea000383ffff */
.L_x_30:
[----:B------:R-:W-:-:S07]  /*8140*/  MOV R2, UR41 ;  /* 0x0000002900027c02 */ /* 0x000fce0008000f00 */
.L_x_125:
[----:B-1----:R1:W2:Y:S02]  /*8150*/  SYNCS.PHASECHK.TRANS64.TRYWAIT P0, [R2+URZ+0x40], R4 ;  /* 0x00004004020075a7 */ /* 0x0022a400080011ff */
[----:B--2---:R-:W-:Y:S05]  /*8160*/  @!P0 NANOSLEEP.SYNCS 0x989680 ;  /* 0x009896800000895d */ /* 0x004fea0003900000 */
[----:B------:R-:W2:Y:S02]  /*8170*/  @!P0 SYNCS.PHASECHK.TRANS64 P0, [R2+URZ+0x40], R4 ;  /* 0x00004004020085a7 */ /* 0x000ea400080010ff */
[----:B--2---:R-:W-:Y:S05]  /*8180*/  @!P0 BRA `(.L_x_125) ;  /* 0xfffffffc00f08947 */ /* 0x004fea000383ffff */
[----:B------:R-:W-:Y:S05]  /*8190*/  BRA `(.L_x_29) ;  /* 0xffffff9800c07947 */ /* 0x000fea000383ffff */
.L_x_36:
[----:B-1----:R1:W2:Y:S02]  /*81a0*/  SYNCS.PHASECHK.TRANS64.TRYWAIT P0, [R2+URZ+0xc0], R3 ;  /* 0x0000c003020075a7 */ /* 0x0022a400080011ff */
[----:B--2---:R-:W-:Y:S05]  /*81b0*/  @!P0 NANOSLEEP.SYNCS 0x989680 ;  /* 0x009896800000895d */ /* 0x004fea0003900000 */
[----:B------:R-:W2:Y:S02]  /*81c0*/  @!P0 SYNCS.PHASECHK.TRANS64 P0, [R2+URZ+0xc0], R3 ;  /* 0x0000c003020085a7 */ /* 0x000ea400080010ff */
[----:B--2---:R-:W-:Y:S05]  /*81d0*/  @!P0 BRA `(.L_x_36) ;  /* 0xfffffffc00f08947 */ /* 0x004fea000383ffff */
[----:B------:R-:W-:Y:S05]  /*81e0*/  BRA `(.L_x_126) ;  /* 0xffffff9c00a07947 */ /* 0x000fea000383ffff */
.L_x_40:
[----:B----4-:R-:W-:-:S07]  /*81f0*/  MOV R0, UR5 ;  /* 0x0000000500007c02 */ /* 0x010fce0008000f00 */
.L_x_127:
[----:B-1----:R1:W2:Y:S02]  /*8200*/  SYNCS.PHASECHK.TRANS64.TRYWAIT P0, [R0+URZ], R2 ;  /* 0x00000002000075a7 */ /* 0x0022a400080011ff */
[----:B--2---:R-:W-:Y:S05]  /*8210*/  @!P0 NANOSLEEP.SYNCS 0x989680 ;  /* 0x009896800000895d */ /* 0x004fea0003900000 */
[----:B------:R-:W2:Y:S02]  /*8220*/  @!P0 SYNCS.PHASECHK.TRANS64 P0, [R0+URZ], R2 ;  /* 0x00000002000085a7 */ /* 0x000ea400080010ff */
[----:B--2---:R-:W-:Y:S05]  /*8230*/  @!P0 BRA `(.L_x_127) ;  /* 0xfffffffc00f08947 */ /* 0x004fea000383ffff */
[----:B------:R-:W-:Y:S05]  /*8240*/  BRA `(.L_x_128) ;  /* 0xffffffa400147947 */ /* 0x000fea000383ffff */
.L_x_41:
[----:B----4-:R-:W-:-:S07]  /*8250*/  MOV R0, UR5 ;  /* 0x0000000500007c02 */ /* 0x010fce0008000f00 */
.L_x_129:
[----:B-1----:R1:W2:Y:S02]  /*8260*/  SYNCS.PHASECHK.TRANS64.TRYWAIT P0, [R0+URZ], R3 ;  /* 0x00000003000075a7 */ /* 0x0022a400080011ff */
[----:B--2---:R-:W-:Y:S05]  /*8270*/  @!P0 NANOSLEEP.SYNCS 0x989680 ;  /* 0x009896800000895d */ /* 0x004fea0003900000 */
[----:B------:R-:W2:Y:S02]  /*8280*/  @!P0 SYNCS.PHASECHK.TRANS64 P0, [R0+URZ], R3 ;  /* 0x00000003000085a7 */ /* 0x000ea400080010ff */
[----:B--2---:R-:W-:Y:S05]  /*8290*/  @!P0 BRA `(.L_x_129) ;  /* 0xfffffffc00f08947 */ /* 0x004fea000383ffff */
[----:B------:R-:W-:Y:S05]  /*82a0*/  BRA `(.L_x_130) ;  /* 0xffffffa400207947 */ /* 0x000fea000383ffff */
.L_x_42:
[----:B----4-:R-:W-:-:S07]  /*82b0*/  MOV R0, UR5 ;  /* 0x0000000500007c02 */ /* 0x010fce0008000f00 */
.L_x_131:
[----:B-1----:R1:W2:Y:S02]  /*82c0*/  SYNCS.PHASECHK.TRANS64.TRYWAIT P0, [R0+URZ], R3 ;  /* 0x00000003000075a7 */ /* 0x0022a400080011ff */
[----:B--2---:R-:W-:Y:S05]  /*82d0*/  @!P0 NANOSLEEP.SYNCS 0x989680 ;  /* 0x009896800000895d */ /* 0x004fea0003900000 */
[----:B------:R-:W2:Y:S02]  /*82e0*/  @!P0 SYNCS.PHASECHK.TRANS64 P0, [R0+URZ], R3 ;  /* 0x00000003000085a7 */ /* 0x000ea400080010ff */
[----:B--2---:R-:W-:Y:S05]  /*82f0*/  @!P0 BRA `(.L_x_131) ;  /* 0xfffffffc00f08947 */ /* 0x004fea000383ffff */
[----:B------:R-:W-:Y:S05]  /*8300*/  BRA `(.L_x_132) ;  /* 0xffffffa4002c7947 */ /* 0x000fea000383ffff */
.L_x_43:
[----:B----4-:R-:W-:-:S07]  /*8310*/  MOV R0, UR5 ;  /* 0x0000000500007c02 */ /* 0x010fce0008000f00 */
.L_x_133:
[----:B-1----:R1:W2:Y:S02]  /*8320*/  SYNCS.PHASECHK.TRANS64.TRYWAIT P0, [R0+URZ], R3 ;  /* 0x00000003000075a7 */ /* 0x0022a400080011ff */
[----:B--2---:R-:W-:Y:S05]  /*8330*/  @!P0 NANOSLEEP.SYNCS 0x989680 ;  /* 0x009896800000895d */ /* 0x004fea0003900000 */
[----:B------:R-:W2:Y:S02]  /*8340*/  @!P0 SYNCS.PHASECHK.TRANS64 P0, [R0+URZ], R3 ;  /* 0x00000003000085a7 */ /* 0x000ea400080010ff */
[----:B--2---:R-:W-:Y:S05]  /*8350*/  @!P0 BRA `(.L_x_133) ;  /* 0xfffffffc00f08947 */ /* 0x004fea000383ffff */
[----:B------:R-:W-:Y:S05]  /*8360*/  BRA `(.L_x_134) ;  /* 0xffffffa400387947 */ /* 0x000fea000383ffff */
.L_x_44:
[----:B----4-:R-:W-:-:S07]  /*8370*/  MOV R0, UR5 ;  /* 0x0000000500007c02 */ /* 0x010fce0008000f00 */
.L_x_135:
[----:B-1----:R1:W2:Y:S02]  /*8380*/  SYNCS.PHASECHK.TRANS64.TRYWAIT P0, [R0+URZ], R3 ;  /* 0x00000003000075a7 */ /* 0x0022a400080011ff */
[----:B--2---:R-:W-:Y:S05]  /*8390*/  @!P0 NANOSLEEP.SYNCS 0x989680 ;  /* 0x009896800000895d */ /* 0x004fea0003900000 */
[----:B------:R-:W2:Y:S02]  /*83a0*/  @!P0 SYNCS.PHASECHK.TRANS64 P0, [R0+URZ], R3 ;  /* 0x00000003000085a7 */ /* 0x000ea400080010ff */
[----:B--2---:R-:W-:Y:S05]  /*83b0*/  @!P0 BRA `(.L_x_135) ;  /* 0xfffffffc00f08947 */ /* 0x004fea000383ffff */
[----:B------:R-:W-:Y:S05]  /*83c0*/  BRA `(.L_x_136) ;  /* 0xffffffa400447947 */ /* 0x000fea000383ffff */
.L_x_45:
[----:B----4-:R-:W-:-:S07]  /*83d0*/  MOV R0, UR5 ;  /* 0x0000000500007c02 */ /* 0x010fce0008000f00 */
.L_x_137:
[----:B-1----:R1:W2:Y:S02]  /*83e0*/  SYNCS.PHASECHK.TRANS64.TRYWAIT P0, [R0+URZ], R3 ;  /* 0x00000003000075a7 */ /* 0x0022a400080011ff */
[----:B--2---:R-:W-:Y:S05]  /*83f0*/  @!P0 NANOSLEEP.SYNCS 0x989680 ;  /* 0x009896800000895d */ /* 0x004fea0003900000 */
[----:B------:R-:W2:Y:S02]  /*8400*/  @!P0 SYNCS.PHASECHK.TRANS64 P0, [R0+URZ], R3 ;  /* 0x00000003000085a7 */ /* 0x000ea400080010ff */
[----:B--2---:R-:W-:Y:S05]  /*8410*/  @!P0 BRA `(.L_x_137) ;  /* 0xfffffffc00f08947 */ /* 0x004fea000383ffff */
[----:B------:R-:W-:Y:S05]  /*8420*/  BRA `(.L_x_138) ;  /* 0xffffffa400507947 */ /* 0x000fea000383ffff */
.L_x_46:
[----:B----4-:R-:W-:-:S07]  /*8430*/  MOV R0, UR5 ;  /* 0x0000000500007c02 */ /* 0x010fce0008000f00 */
.L_x_139:
[----:B-1----:R1:W2:Y:S02]  /*8440*/  SYNCS.PHASECHK.TRANS64.TRYWAIT P0, [R0+URZ], R3 ;  /* 0x00000003000075a7 */ /* 0x0022a400080011ff */
[----:B--2---:R-:W-:Y:S05]  /*8450*/  @!P0 NANOSLEEP.SYNCS 0x989680 ;  /* 0x009896800000895d */ /* 0x004fea0003900000 */
[----:B------:R-:W2:Y:S02]  /*8460*/  @!P0 SYNCS.PHASECHK.TRANS64 P0, [R0+URZ], R3 ;  /* 0x00000003000085a7 */ /* 0x000ea400080010ff */
[----:B--2---:R-:W-:Y:S05]  /*8470*/  @!P0 BRA `(.L_x_139) ;  /* 0xfffffffc00f08947 */ /* 0x004fea000383ffff */
[----:B------:R-:W-:Y:S05]  /*8480*/  BRA `(.L_x_140) ;  /* 0xffffffa4005c7947 */ /* 0x000fea000383ffff */
.L_x_49:
[----:B-1----:R1:W2:Y:S02]  /*8490*/  SYNCS.PHASECHK.TRANS64.TRYWAIT P0, [R0+URZ+0x100], R4 ;  /* 0x00010004000075a7 */ /* 0x0022a400080011ff */
[----:B--2---:R-:W-:Y:S05]  /*84a0*/  @!P0 NANOSLEEP.SYNCS 0x989680 ;  /* 0x009896800000895d */ /* 0x004fea0003900000 */
[----:B------:R-:W2:Y:S02]  /*84b0*/  @!P0 SYNCS.PHASECHK.TRANS64 P0, [R0+URZ+0x100], R4 ;  /* 0x00010004000085a7 */ /* 0x000ea400080010ff */
[----:B--2---:R-:W-:Y:S05]  /*84c0*/  @!P0 BRA `(.L_x_49) ;  /* 0xfffffffc00f08947 */ /* 0x004fea000383ffff */
[----:B------:R-:W-:Y:S05]  /*84d0*/  BRA `(.L_x_141) ;  /* 0xffffffa400b87947 */ /* 0x000fea000383ffff */
.L_x_50:
[----:B------:R-:W-:-:S07]  /*84e0*/  MOV R0, UR5 ;  /* 0x0000000500007c02 */ /* 0x000fce0008000f00 */
.L_x_142:
[----:B-1----:R1:W2:Y:S02]  /*84f0*/  SYNCS.PHASECHK.TRANS64.TRYWAIT P0, [R0+URZ+0xd0], R5 ;  /* 0x0000d005000075a7 */ /* 0x0022a400080011ff */
[----:B--2---:R-:W-:Y:S05]  /*8500*/  @!P0 NANOSLEEP.SYNCS 0x989680 ;  /* 0x009896800000895d */ /* 0x004fea0003900000 */
[----:B------:R-:W2:Y:S02]  /*8510*/  @!P0 SYNCS.PHASECHK.TRANS64 P0, [R0+URZ+0xd0], R5 ;  /* 0x0000d005000085a7 */ /* 0x000ea400080010ff */
[----:B--2---:R-:W-:Y:S05]  /*8520*/  @!P0 BRA `(.L_x_142) ;  /* 0xfffffffc00f08947 */ /* 0x004fea000383ffff */
[----:B------:R-:W-:Y:S05]  /*8530*/  BRA `(.L_x_143) ;  /* 0xffffffa400c87947 */ /* 0x000fea000383ffff */
.L_x_51:
[----:B-1----:R1:W2:Y:S02]  /*8540*/  SYNCS.PHASECHK.TRANS64.TRYWAIT P1, [R0+URZ+0xc0], R4 ;  /* 0x0000c004000075a7 */ /* 0x0022a400080211ff */
[----:B--2---:R-:W-:Y:S05]  /*8550*/  @!P1 NANOSLEEP.SYNCS 0x989680 ;  /* 0x009896800000995d */ /* 0x004fea0003900000 */
[----:B------:R-:W2:Y:S02]  /*8560*/  @!P1 SYNCS.PHASECHK.TRANS64 P1, [R0+URZ+0xc0], R4 ;  /* 0x0000c004000095a7 */ /* 0x000ea400080210ff */
[----:B--2---:R-:W-:Y:S05]  /*8570*/  @!P1 BRA `(.L_x_51) ;  /* 0xfffffffc00f09947 */ /* 0x004fea000383ffff */
[----:B------:R-:W-:Y:S05]  /*8580*/  BRA `(.L_x_144) ;  /* 0xffffffa400f87947 */ /* 0x000fea000383ffff */
.L_x_54:
[----:B------:R-:W-:-:S07]  /*8590*/  MOV R0, UR5 ;  /* 0x0000000500007c02 */ /* 0x000fce0008000f00 */
.L_x_145:
[----:B-1----:R1:W2:Y:S02]  /*85a0*/  SYNCS.PHASECHK.TRANS64.TRYWAIT P0, [R0+URZ+0xd0], R2 ;  /* 0x0000d002000075a7 */ /* 0x0022a400080011ff */
[----:B--2---:R-:W-:Y:S05]  /*85b0*/  @!P0 NANOSLEEP.SYNCS 0x989680 ;  /* 0x009896800000895d */ /* 0x004fea0003900000 */
[----:B------:R-:W2:Y:S02]  /*85c0*/  @!P0 SYNCS.PHASECHK.TRANS64 P0, [R0+URZ+0xd0], R2 ;  /* 0x0000d002000085a7 */ /* 0x000ea400080010ff */
[----:B--2---:R-:W-:Y:S05]  /*85d0*/  @!P0 BRA `(.L_x_145) ;  /* 0xfffffffc00f08947 */ /* 0x004fea000383ffff */
[----:B------:R-:W-:Y:S05]  /*85e0*/  BRA `(.L_x_53) ;  /* 0xffffffa8004c7947 */ /* 0x000fea000383ffff */
.L_x_61:
[----:B--2---:R2:W4:Y:S02]  /*85f0*/  SYNCS.PHASECHK.TRANS64.TRYWAIT P0, [R2+URZ+0xc0], R3 ;  /* 0x0000c003020075a7 */ /* 0x00452400080011ff */
[----:B----4-:R-:W-:Y:S05]  /*8600*/  @!P0 NANOSLEEP.SYNCS 0x989680 ;  /* 0x009896800000895d */ /* 0x010fea0003900000 */
[----:B------:R-:W4:Y:S02]  /*8610*/  @!P0 SYNCS.PHASECHK.TRANS64 P0, [R2+URZ+0xc0], R3 ;  /* 0x0000c003020085a7 */ /* 0x000f2400080010ff */
[----:B----4-:R-:W-:Y:S05]  /*8620*/  @!P0 BRA `(.L_x_61) ;  /* 0xfffffffc00f08947 */ /* 0x010fea000383ffff */
[----:B------:R-:W-:Y:S05]  /*8630*/  BRA `(.L_x_146) ;  /* 0xffffffb000047947 */ /* 0x000fea000383ffff */
.L_x_64:
[----:B------:R-:W-:-:S07]  /*8640*/  MOV R3, UR16 ;  /* 0x0000001000037c02 */ /* 0x000fce0008000f00 */
.L_x_147:
[----:B--2---:R2:W3:Y:S02]  /*8650*/  SYNCS.PHASECHK.TRANS64.TRYWAIT P0, [R3+URZ+0xf0], R2 ;  /* 0x0000f002030075a7 */ /* 0x0044e400080011ff */
[----:B---3--:R-:W-:Y:S05]  /*8660*/  @!P0 NANOSLEEP.SYNCS 0x989680 ;  /* 0x009896800000895d */ /* 0x008fea0003900000 */
[----:B------:R-:W3:Y:S02]  /*8670*/  @!P0 SYNCS.PHASECHK.TRANS64 P0, [R3+URZ+0xf0], R2 ;  /* 0x0000f002030085a7 */ /* 0x000ee400080010ff */
[----:B---3--:R-:W-:Y:S05]  /*8680*/  @!P0 BRA `(.L_x_147) ;  /* 0xfffffffc00f08947 */ /* 0x008fea000383ffff */
[----:B------:R-:W-:Y:S05]  /*8690*/  BRA `(.L_x_148) ;  /* 0xffffffb400687947 */ /* 0x000fea000383ffff */
.L_x_67:
[----:B------:R-:W-:Y:S07]  /*86a0*/  MOV R2, UR15 ;  /* 0x0000000f00027c02 */ /* 0x000fee0008000f00 */
.L_x_149:
[----:B--2---:R2:W3:Y:S02]  /*86b0*/  SYNCS.PHASECHK.TRANS64.TRYWAIT P0, [R2+URZ], R3 ;  /* 0x00000003020075a7 */ /* 0x0044e400080011ff */
[----:B---3--:R-:W-:Y:S05]  /*86c0*/  @!P0 NANOSLEEP.SYNCS 0x989680 ;  /* 0x009896800000895d */ /* 0x008fea0003900000 */
[----:B------:R-:W3:Y:S02]  /*86d0*/  @!P0 SYNCS.PHASECHK.TRANS64 P0, [R2+URZ], R3 ;  /* 0x00000003020085a7 */ /* 0x000ee400080010ff */
[----:B---3--:R-:W-:Y:S05]  /*86e0*/  @!P0 BRA `(.L_x_149) ;  /* 0xfffffffc00f08947 */ /* 0x008fea000383ffff */
[----:B------:R-:W-:Y:S05]  /*86f0*/  BRA `(.L_x_66) ;  /* 0xffffffb400d07947 */ /* 0x000fea000383ffff */
.L_x_70:
[----:B------:R-:W-:-:S07]  /*8700*/  MOV R0, UR5 ;  /* 0x0000000500007c02 */ /* 0x000fce0008000f00 */
.L_x_150:
[----:B-1----:R1:W3:Y:S02]  /*8710*/  SYNCS.PHASECHK.TRANS64.TRYWAIT P0, [R0+URZ], R2 ;  /* 0x00000002000075a7 */ /* 0x0022e400080011ff */
[----:B---3--:R-:W-:Y:S05]  /*8720*/  @!P0 NANOSLEEP.SYNCS 0x989680 ;  /* 0x009896800000895d */ /* 0x008fea0003900000 */
[----:B------:R-:W3:Y:S02]  /*8730*/  @!P0 SYNCS.PHASECHK.TRANS64 P0, [R0+URZ], R2 ;  /* 0x00000002000085a7 */ /* 0x000ee400080010ff */
[----:B---3--:R-:W-:Y:S05]  /*8740*/  @!P0 BRA `(.L_x_150) ;  /* 0xfffffffc00f08947 */ /* 0x008fea000383ffff */
[----:B------:R-:W-:Y:S05]  /*8750*/  BRA `(.L_x_151) ;  /* 0xffffffb800cc7947 */ /* 0x000fea000383ffff */
.L_x_71:
[----:B------:R-:W-:-:S07]  /*8760*/  MOV R0, UR6 ;  /* 0x0000000600007c02 */ /* 0x000fce0008000f00 */
.L_x_152:
[----:B-1----:R1:W3:Y:S02]  /*8770*/  SYNCS.PHASECHK.TRANS64.TRYWAIT P0, [R0+URZ], R2 ;  /* 0x00000002000075a7 */ /* 0x0022e400080011ff */
[----:B---3--:R-:W-:Y:S05]  /*8780*/  @!P0 NANOSLEEP.SYNCS 0x989680 ;  /* 0x009896800000895d */ /* 0x008fea0003900000 */
[----:B------:R-:W3:Y:S02]  /*8790*/  @!P0 SYNCS.PHASECHK.TRANS64 P0, [R0+URZ], R2 ;  /* 0x00000002000085a7 */ /* 0x000ee400080010ff */
[----:B---3--:R-:W-:Y:S05]  /*87a0*/  @!P0 BRA `(.L_x_152) ;  /* 0xfffffffc00f08947 */ /* 0x008fea000383ffff */
[----:B------:R-:W-:Y:S05]  /*87b0*/  BRA `(.L_x_153) ;  /* 0xffffffb800d87947 */ /* 0x000fea000383ffff */
.L_x_76:
[----:B--2---:R2:W3:Y:S02]  /*87c0*/  SYNCS.PHASECHK.TRANS64.TRYWAIT P0, [R0+URZ+0xc0], R2 ;  /* 0x0000c002000075a7 */ /* 0x0044e400080011ff */
[----:B---3--:R-:W-:Y:S05]  /*87d0*/  @!P0 NANOSLEEP.SYNCS 0x989680 ;  /* 0x009896800000895d */ /* 0x008fea0003900000 */
[----:B------:R-:W3:Y:S02]  /*87e0*/  @!P0 SYNCS.PHASECHK.TRANS64 P0, [R0+URZ+0xc0], R2 ;  /* 0x0000c002000085a7 */ /* 0x000ee400080010ff */
[----:B---3--:R-:W-:Y:S05]  /*87f0*/  @!P0 BRA `(.L_x_76) ;  /* 0xfffffffc00f08947 */ /* 0x008fea000383ffff */
[----:B------:R-:W-:Y:S05]  /*8800*/  BRA `(.L_x_154) ;  /* 0xffffffbc00d07947 */ /* 0x000fea000383ffff */
.L_x_79:
[----:B------:R-:W-:Y:S07]  /*8810*/  MOV R0, UR7 ;  /* 0x0000000700007c02 */ /* 0x000fee0008000f00 */
.L_x_155:
[----:B--2---:R2:W3:Y:S02]  /*8820*/  SYNCS.PHASECHK.TRANS64.TRYWAIT P0, [R0+URZ+0xb8], R2 ;  /* 0x0000b802000075a7 */ /* 0x0044e400080011ff */
[----:B---3--:R-:W-:Y:S05]  /*8830*/  @!P0 NANOSLEEP.SYNCS 0x989680 ;  /* 0x009896800000895d */ /* 0x008fea0003900000 */
[----:B------:R-:W3:Y:S02]  /*8840*/  @!P0 SYNCS.PHASECHK.TRANS64 P0, [R0+URZ+0xb8], R2 ;  /* 0x0000b802000085a7 */ /* 0x000ee400080010ff */
[----:B---3--:R-:W-:Y:S05]  /*8850*/  @!P0 BRA `(.L_x_155) ;  /* 0xfffffffc00f08947 */ /* 0x008fea000383ffff */
[----:B------:R-:W-:Y:S05]  /*8860*/  BRA `(.L_x_78) ;  /* 0xffffffc000b07947 */ /* 0x000fea000383ffff */
.L_x_82:
[----:B------:R-:W-:Y:S07]  /*8870*/  MOV R0, UR15 ;  /* 0x0000000f00007c02 */ /* 0x000fee0008000f00 */
.L_x_156:
[----:B-1----:R1:W2:Y:S02]  /*8880*/  SYNCS.PHASECHK.TRANS64.TRYWAIT P0, [R0+URZ+0x98], R9 ;  /* 0x00009809000075a7 */ /* 0x0022a400080011ff */
[----:B--2---:R-:W-:Y:S05]  /*8890*/  @!P0 NANOSLEEP.SYNCS 0x989680 ;  /* 0x009896800000895d */ /* 0x004fea0003900000 */
[----:B------:R-:W2:Y:S02]  /*88a0*/  @!P0 SYNCS.PHASECHK.TRANS64 P0, [R0+URZ+0x98], R9 ;  /* 0x00009809000085a7 */ /* 0x000ea400080010ff */
[----:B--2---:R-:W-:Y:S05]  /*88b0*/  @!P0 BRA `(.L_x_156) ;  /* 0xfffffffc00f08947 */ /* 0x004fea000383ffff */
[----:B------:R-:W-:Y:S05]  /*88c0*/  BRA `(.L_x_157) ;  /* 0xffffffc400247947 */ /* 0x000fea000383ffff */
.L_x_83:
[----:B------:R-:W-:Y:S07]  /*88d0*/  MOV R0, UR13 ;  /* 0x0000000d00007c02 */ /* 0x000fee0008000f00 */
.L_x_158:
[----:B-1----:R1:W2:Y:S02]  /*88e0*/  SYNCS.PHASECHK.TRANS64.TRYWAIT P0, [R0+URZ+0x98], R14 ;  /* 0x0000980e000075a7 */ /* 0x0022a400080011ff */
[----:B--2---:R-:W-:Y:S05]  /*88f0*/  @!P0 NANOSLEEP.SYNCS 0x989680 ;  /* 0x009896800000895d */ /* 0x004fea0003900000 */
[----:B------:R-:W2:Y:S02]  /*8900*/  @!P0 SYNCS.PHASECHK.TRANS64 P0, [R0+URZ+0x98], R14 ;  /* 0x0000980e000085a7 */ /* 0x000ea400080010ff */
[----:B--2---:R-:W-:Y:S05]  /*8910*/  @!P0 BRA `(.L_x_158) ;  /* 0xfffffffc00f08947 */ /* 0x004fea000383ffff */
[----:B------:R-:W-:Y:S05]  /*8920*/  BRA `(.L_x_159) ;  /* 0xffffffc400c47947 */ /* 0x000fea000383ffff */
.L_x_85:
[----:B------:R-:W-:-:S07]  /*8930*/  MOV R0, UR4 ;  /* 0x0000000400007c02 */ /* 0x000fce0008000f00 */
.L_x_160:
[----:B-1----:R1:W3:Y:S02]  /*8940*/  SYNCS.PHASECHK.TRANS64.TRYWAIT P0, [R0+URZ], R2 ;  /* 0x00000002000075a7 */ /* 0x0022e400080011ff */
[----:B---3--:R-:W-:Y:S05]  /*8950*/  @!P0 NANOSLEEP.SYNCS 0x989680 ;  /* 0x009896800000895d */ /* 0x008fea0003900000 */
[----:B------:R-:W3:Y:S02]  /*8960*/  @!P0 SYNCS.PHASECHK.TRANS64 P0, [R0+URZ], R2 ;  /* 0x00000002000085a7 */ /* 0x000ee400080010ff */
[----:B---3--:R-:W-:Y:S05]  /*8970*/  @!P0 BRA `(.L_x_160) ;  /* 0xfffffffc00f08947 */ /* 0x008fea000383ffff */
[----:B------:R-:W-:Y:S05]  /*8980*/  BRA `(.L_x_161) ;  /* 0xffffffc800547947 */ /* 0x000fea000383ffff */
.L_x_86:
[----:B------:R-:W-:-:S07]  /*8990*/  MOV R0, UR4 ;  /* 0x0000000400007c02 */ /* 0x000fce0008000f00 */
.L_x_162:
[----:B-1----:R1:W3:Y:S02]  /*89a0*/  SYNCS.PHASECHK.TRANS64.TRYWAIT P0, [R0+URZ], R2 ;  /* 0x00000002000075a7 */ /* 0x0022e400080011ff */
[----:B---3--:R-:W-:Y:S05]  /*89b0*/  @!P0 NANOSLEEP.SYNCS 0x989680 ;  /* 0x009896800000895d */ /* 0x008fea0003900000 */
[----:B------:R-:W3:Y:S02]  /*89c0*/  @!P0 SYNCS.PHASECHK.TRANS64 P0, [R0+URZ], R2 ;  /* 0x00000002000085a7 */ /* 0x000ee400080010ff */
[----:B---3--:R-:W-:Y:S05]  /*89d0*/  @!P0 BRA `(.L_x_162) ;  /* 0xfffffffc00f08947 */ /* 0x008fea000383ffff */
[----:B------:R-:W-:Y:S05]  /*89e0*/  BRA `(.L_x_163) ;  /* 0xffffffc800607947 */ /* 0x000fea000383ffff */
.L_x_88:
[----:B--2---:R2:W4:Y:S02]  /*89f0*/  SYNCS.PHASECHK.TRANS64.TRYWAIT P0, [R0+URZ+0xc0], R2 ;  /* 0x0000c002000075a7 */ /* 0x00452400080011ff */
[----:B----4-:R-:W-:Y:S05]  /*8a00*/  @!P0 NANOSLEEP.SYNCS 0x989680 ;  /* 0x009896800000895d */ /* 0x010fea0003900000 */
[----:B------:R-:W4:Y:S02]  /*8a10*/  @!P0 SYNCS.PHASECHK.TRANS64 P0, [R0+URZ+0xc0], R2 ;  /* 0x0000c002000085a7 */ /* 0x000f2400080010ff */
[----:B----4-:R-:W-:Y:S05]  /*8a20*/  @!P0 BRA `(.L_x_88) ;  /* 0xfffffffc00f08947 */ /* 0x010fea000383ffff */
[----:B------:R-:W-:Y:S05]  /*8a30*/  BRA `(.L_x_164) ;  /* 0xffffffcc00447947 */ /* 0x000fea000383ffff */
.L_x_98:
[----:B-1----:R1:W3:Y:S02]  /*8a40*/  SYNCS.PHASECHK.TRANS64.TRYWAIT P1, [R0+URZ+0x80], R3 ;  /* 0x00008003000075a7 */ /* 0x0022e400080211ff */
[----:B---3--:R-:W-:Y:S05]  /*8a50*/  @!P1 NANOSLEEP.SYNCS 0x989680 ;  /* 0x009896800000995d */ /* 0x008fea0003900000 */
[----:B------:R-:W3:Y:S02]  /*8a60*/  @!P1 SYNCS.PHASECHK.TRANS64 P1, [R0+URZ+0x80], R3 ;  /* 0x00008003000095a7 */ /* 0x000ee400080210ff */
[----:B---3--:R-:W-:Y:S05]  /*8a70*/  @!P1 BRA `(.L_x_98) ;  /* 0xfffffffc00f09947 */ /* 0x008fea000383ffff */
[----:B------:R-:W-:Y:S05]  /*8a80*/  BRA `(.L_x_97) ;  /* 0xffffffd800707947 */ /* 0x000fea000383ffff */
.L_x_100:
[----:B-1----:R1:W4:Y:S02]  /*8a90*/  SYNCS.PHASECHK.TRANS64.TRYWAIT P0, [R73+URZ+0xe0], R2 ;  /* 0x0000e002490075a7 */ /* 0x00232400080011ff */
[----:B----4-:R-:W-:Y:S05]  /*8aa0*/  @!P0 NANOSLEEP.SYNCS 0x989680 ;  /* 0x009896800000895d */ /* 0x010fea0003900000 */
[----:B------:R-:W4:Y:S02]  /*8ab0*/  @!P0 SYNCS.PHASECHK.TRANS64 P0, [R73+URZ+0xe0], R2 ;  /* 0x0000e002490085a7 */ /* 0x000f2400080010ff */
[----:B----4-:R-:W-:Y:S05]  /*8ac0*/  @!P0 BRA `(.L_x_100) ;  /* 0xfffffffc00f08947 */ /* 0x010fea000383ffff */
[----:B------:R-:W-:Y:S05]  /*8ad0*/  BRA `(.L_x_99) ;  /* 0xffffffd800a87947 */ /* 0x000fea000383ffff */
.L_x_111:
[----:B--2---:R2:W4:Y:S02]  /*8ae0*/  SYNCS.PHASECHK.TRANS64.TRYWAIT P0, [R2+URZ+0x80], R107 ;  /* 0x0000806b020075a7 */ /* 0x00452400080011ff */
[----:B----4-:R-:W-:Y:S05]  /*8af0*/  @!P0 NANOSLEEP.SYNCS 0x989680 ;  /* 0x009896800000895d */ /* 0x010fea0003900000 */
[----:B------:R-:W4:Y:S02]  /*8b00*/  @!P0 SYNCS.PHASECHK.TRANS64 P0, [R2+URZ+0x80], R107 ;  /* 0x0000806b020085a7 */ /* 0x000f2400080010ff */
[----:B----4-:R-:W-:Y:S05]  /*8b10*/  @!P0 BRA `(.L_x_111) ;  /* 0xfffffffc00f08947 */ /* 0x010fea000383ffff */
[----:B------:R-:W-:Y:S05]  /*8b20*/  BRA `(.L_x_110) ;  /* 0xffffffe400907947 */ /* 0x000fea000383ffff */
        .weak           $__internal_0_$__cuda_sm10x_tcgen05_guardrail_trap_col_being_dealloced_not_returned_by_alloc
        .type           $__internal_0_$__cuda_sm10x_tcgen05_guardrail_trap_col_being_dealloced_not_returned_by_alloc,@function
        .size           $__internal_0_$__cuda_sm10x_tcgen05_guardrail_trap_col_being_dealloced_not_returned_by_alloc,($__internal_1_$__cuda_sm10x_tcgen05_guardrail_trap_phase_invalid_during_alloc - $__internal_0_$__cuda_sm10x_tcgen05_guardrail_trap_col_being_dealloced_not_returned_by_alloc)
$__internal_0_$__cuda_sm10x_tcgen05_guardrail_trap_col_being_dealloced_not_returned_by_alloc:
[----:B------:R-:W-:Y:S05]  /*8b30*/  BPT.TRAP 0x1 ;  /* 0x000000040000795c */ /* 0x000fea0000300000 */
[----:B------:R-:W-:-:S04]  /*8b40*/  HFMA2 R3, -RZ, RZ, 0, 0 ;  /* 0x00000000ff037431 */ /* 0x000fc800000001ff */
[----:B------:R-:W-:Y:S05]  /*8b50*/  RET.REL.NODEC R2 `(_ZN7cutlass13device_kernelINS_4gemm6kernel13GemmUniversalIN4cute5tupleIJiiiiEEENS1_10collective13CollectiveMmaINS1_46MainloopSm100TmaUmmaWarpSpecializedBlockScaledILi8ELi2ELi2ENS5_IJNS4_1CILi1EEESB_SB_EEEEENS5_IJNSA_ILi128EEENSA_ILi64EEESE_EEENS5_IJNS_12float_e4m3_tENS_13float_ue8m0_tEEEENS5_IJNS5_IJlSB_lEEENS4_6LayoutINS5_IJNS5_IJNS5_IJNSA_ILi32EEENSA_ILi4EEEEEEiEEESP_NS5_IJSB_iEEEEEENS5_IJNS5_IJNS5_IJNSA_ILi16EEESN_EEEiEEENS5_IJNS5_IJNSA_ILi0EEESB_EEENSA_ILi512EEEEEENS5_IJSV_iEEEEEEEEEEESJ_S12_NS4_8TiledMMAINS4_8MMA_AtomIJNS4_21SM100_MMA_MXF8F6F4_SSISH_SH_fSI_Li128ELi64ELNS4_4UMMA5MajorE0ELS17_0ELNS16_7ScaleInE0ELS18_0EEEEEENSL_ISC_NS5_IJSV_SV_SV_EEEEENS5_IJNS4_10UnderscoreES1D_S1D_EEEEENS5_IJNS4_13SM90_TMA_LOADES1G_EEENS5_IJNS4_14ComposedLayoutINS4_7SwizzleILi3ELi4ELi3EEENS4_18smem_ptr_flag_bitsILi8EEENSL_INS5_IJNSA_ILi8EEESE_EEENS5_IJSE_SB_EEEEEEENSL_INS5_IJNS5_IJNS5_IJSO_SB_EEENS5_IJSM_SB_EEEEEESB_NS5_IJSN_SB_EEEEEENS5_IJNS5_IJNS5_IJST_SX_EEESW_EEESV_NS5_IJSB_SX_EEEEEEEEEEEvNS4_8identityES1H_S22_vS23_EENS_8epilogue10collective18CollectiveEpilogueINS25_23Sm100TmaWarpSpecializedILi3ELi2ELi32ELb1ELb0EEEJSG_NS5_IJNSL_ISE_SB_EENSL_ISM_SB_EEEEENS_10bfloat16_tESK_S2D_SK_NS25_6fusion15FusionCallbacksIS29_NS2E_17LinearCombinationIS2D_fS2D_fLNS_15FloatRoundStyleE2EEESG_S2C_JEEENS4_5SM1004TMEM4LOAD26SM100_TMEM_LOAD_32dp32b32xES1G_NS1I_INS1J_ILi2ELi4ELi3EEENS1L_ILi16EEENSL_INS5_IJS1N_SM_EEES1T_EEEENS4_39AutoVectorizingCopyWithAssumedAlignmentILi128EEENS4_14SM90_TMA_STOREES2S_S2U_S2U_EEEvvEEEEvNT_6ParamsE) ;  /* 0xffffff7402287950 */ /* 0x000fea0003c3ffff */
        .weak           $__internal_1_$__cuda_sm10x_tcgen05_guardrail_trap_phase_invalid_during_alloc
        .type           $__internal_1_$__cuda_sm10x_tcgen05_guardrail_trap_phase_invalid_during_alloc,@function
        .size           $__internal_1_$__cuda_sm10x_tcgen05_guardrail_trap_phase_invalid_during_alloc,($__internal_2_$__cuda_sm10x_tcgen05_guardrail_trap_unallocated_columns_being_dealloced - $__internal_1_$__cuda_sm10x_tcgen05_guardrail_trap_phase_invalid_during_alloc)
$__internal_1_$__cuda_sm10x_tcgen05_guardrail_trap_phase_invalid_during_alloc:
[----:B------:R-:W-:Y:S05]  /*8b60*/  BPT.TRAP 0x1 ;  /* 0x000000040000795c */ /* 0x000fea0000300000 */
[----:B------:R-:W-:-:S04]  /*8b70*/  MOV R3, 0x0 ;  /* 0x0000000000037802 */ /* 0x000fc80000000f00 */
[----:B------:R-:W-:Y:S05]  /*8b80*/  RET.REL.NODEC R2 `(_ZN7cutlass13device_kernelINS_4gemm6kernel13GemmUniversalIN4cute5tupleIJiiiiEEENS1_10collective13CollectiveMmaINS1_46MainloopSm100TmaUmmaWarpSpecializedBlockScaledILi8ELi2ELi2ENS5_IJNS4_1CILi1EEESB_SB_EEEEENS5_IJNSA_ILi128EEENSA_ILi64EEESE_EEENS5_IJNS_12float_e4m3_tENS_13float_ue8m0_tEEEENS5_IJNS5_IJlSB_lEEENS4_6LayoutINS5_IJNS5_IJNS5_IJNSA_ILi32EEENSA_ILi4EEEEEEiEEESP_NS5_IJSB_iEEEEEENS5_IJNS5_IJNS5_IJNSA_ILi16EEESN_EEEiEEENS5_IJNS5_IJNSA_ILi0EEESB_EEENSA_ILi512EEEEEENS5_IJSV_iEEEEEEEEEEESJ_S12_NS4_8TiledMMAINS4_8MMA_AtomIJNS4_21SM100_MMA_MXF8F6F4_SSISH_SH_fSI_Li128ELi64ELNS4_4UMMA5MajorE0ELS17_0ELNS16_7ScaleInE0ELS18_0EEEEEENSL_ISC_NS5_IJSV_SV_SV_EEEEENS5_IJNS4_10UnderscoreES1D_S1D_EEEEENS5_IJNS4_13SM90_TMA_LOADES1G_EEENS5_IJNS4_14ComposedLayoutINS4_7SwizzleILi3ELi4ELi3EEENS4_18smem_ptr_flag_bitsILi8EEENSL_INS5_IJNSA_ILi8EEESE_EEENS5_IJSE_SB_EEEEEEENSL_INS5_IJNS5_IJNS5_IJSO_SB_EEENS5_IJSM_SB_EEEEEESB_NS5_IJSN_SB_EEEEEENS5_IJNS5_IJNS5_IJST_SX_EEESW_EEESV_NS5_IJSB_SX_EEEEEEEEEEEvNS4_8identityES1H_S22_vS23_EENS_8epilogue10collective18CollectiveEpilogueINS25_23Sm100TmaWarpSpecializedILi3ELi2ELi32ELb1ELb0EEEJSG_NS5_IJNSL_ISE_SB_EENSL_ISM_SB_EEEEENS_10bfloat16_tESK_S2D_SK_NS25_6fusion15FusionCallbacksIS29_NS2E_17LinearCombinationIS2D_fS2D_fLNS_15FloatRoundStyleE2EEESG_S2C_JEEENS4_5SM1004TMEM4LOAD26SM100_TMEM_LOAD_32dp32b32xES1G_NS1I_INS1J_ILi2ELi4ELi3EEENS1L_ILi16EEENSL_INS5_IJS1N_SM_EEES1T_EEEENS4_39AutoVectorizingCopyWithAssumedAlignmentILi128EEENS4_14SM90_TMA_STOREES2S_S2U_S2U_EEEvvEEEEvNT_6ParamsE) ;  /* 0xffffff74021c7950 */ /* 0x000fea0003c3ffff */
        .weak           $__internal_2_$__cuda_sm10x_tcgen05_guardrail_trap_unallocated_columns_being_dealloced
        .type           $__internal_2_$__cuda_sm10x_tcgen05_guardrail_trap_unallocated_columns_being_dealloced,@function
        .size           $__internal_2_$__cuda_sm10x_tcgen05_guardrail_trap_unallocated_columns_being_dealloced,(.L_x_166 - $__internal_2_$__cuda_sm10x_tcgen05_guardrail_trap_unallocated_columns_being_dealloced)
$__internal_2_$__cuda_sm10x_tcgen05_guardrail_trap_unallocated_columns_being_dealloced:
[----:B------:R-:W-:Y:S05]  /*8b90*/  BPT.TRAP 0x1 ;  /* 0x000000040000795c */ /* 0x000fea0000300000 */
[----:B------:R-:W-:-:S04]  /*8ba0*/  HFMA2 R3, -RZ, RZ, 0, 0 ;  /* 0x00000000ff037431 */ /* 0x000fc800000001ff */
[----:B------:R-:W-:Y:S05]  /*8bb0*/  RET.REL.NODEC R2 `(_ZN7cutlass13device_kernelINS_4gemm6kernel13GemmUniversalIN4cute5tupleIJiiiiEEENS1_10collective13CollectiveMmaINS1_46MainloopSm100TmaUmmaWarpSpecializedBlockScaledILi8ELi2ELi2ENS5_IJNS4_1CILi1EEESB_SB_EEEEENS5_IJNSA_ILi128EEENSA_ILi64EEESE_EEENS5_IJNS_12float_e4m3_tENS_13float_ue8m0_tEEEENS5_IJNS5_IJlSB_lEEENS4_6LayoutINS5_IJNS5_IJNS5_IJNSA_ILi32EEENSA_ILi4EEEEEEiEEESP_NS5_IJSB_iEEEEEENS5_IJNS5_IJNS5_IJNSA_ILi16EEESN_EEEiEEENS5_IJNS5_IJNSA_ILi0EEESB_EEENSA_ILi512EEEEEENS5_IJSV_iEEEEEEEEEEESJ_S12_NS4_8TiledMMAINS4_8MMA_AtomIJNS4_21SM100_MMA_MXF8F6F4_SSISH_SH_fSI_Li128ELi64ELNS4_4UMMA5MajorE0ELS17_0ELNS16_7ScaleInE0ELS18_0EEEEEENSL_ISC_NS5_IJSV_SV_SV_EEEEENS5_IJNS4_10UnderscoreES1D_S1D_EEEEENS5_IJNS4_13SM90_TMA_LOADES1G_EEENS5_IJNS4_14ComposedLayoutINS4_7SwizzleILi3ELi4ELi3EEENS4_18smem_ptr_flag_bitsILi8EEENSL_INS5_IJNSA_ILi8EEESE_EEENS5_IJSE_SB_EEEEEEENSL_INS5_IJNS5_IJNS5_IJSO_SB_EEENS5_IJSM_SB_EEEEEESB_NS5_IJSN_SB_EEEEEENS5_IJNS5_IJNS5_IJST_SX_EEESW_EEESV_NS5_IJSB_SX_EEEEEEEEEEEvNS4_8identityES1H_S22_vS23_EENS_8epilogue10collective18CollectiveEpilogueINS25_23Sm100TmaWarpSpecializedILi3ELi2ELi32ELb1ELb0EEEJSG_NS5_IJNSL_ISE_SB_EENSL_ISM_SB_EEEEENS_10bfloat16_tESK_S2D_SK_NS25_6fusion15FusionCallbacksIS29_NS2E_17LinearCombinationIS2D_fS2D_fLNS_15FloatRoundStyleE2EEESG_S2C_JEEENS4_5SM1004TMEM4LOAD26SM100_TMEM_LOAD_32dp32b32xES1G_NS1I_INS1J_ILi2ELi4ELi3EEENS1L_ILi16EEENSL_INS5_IJS1N_SM_EEES1T_EEEENS4_39AutoVectorizingCopyWithAssumedAlignmentILi128EEENS4_14SM90_TMA_STOREES2S_S2U_S2U_EEEvvEEEEvNT_6ParamsE) ;  /* 0xffffff7402107950 */ /* 0x000fea0003c3ffff */
.L_x_165:
[----:B------:R-:W-:-:S00]  /*8bc0*/  BRA `(.L_x_165) ;  /* 0xfffffffc00fc7947 */ /* 0x000fc0000383ffff */
[----:B------:R-:W-:-:S00]  /*8bd0*/  NOP ;  /* 0x0000000000007918 */ /* 0x000fc00000000000 */
        /* <DEDUP_REMOVED lines=10> */
.L_x_166:


//--------------------- .nv.global.init           --------------------------
	.section	.nv.global.init,"aw",@progbits
.nv.global.init:
	.type		$str$27,@object
	.size		$str$27,($str$28 - $str$27)
$str$27:
        /*0000*/ 	.byte	0x28, 0x61, 0x64, 0x64, 0x72, 0x65, 0x73, 0x73, 0x20, 0x26, 0x20, 0x6d, 0x61, 0x73, 0x6b, 0x29
        /*0010*/ 	.byte	0x20, 0x3d, 0x3d, 0x20, 0x30, 0x00
	.type		$str$28,@object
	.size		$str$28,($str$26 - $str$28)
$str$28:
        /*0016*/ 	.byte	0x2f, 0x74, 0x6d, 0x70, 0x2f, 0x63, 0x75, 0x74, 0x6c, 0x61, 0x73, 0x73, 0x5f, 0x73, 0x77, 0x65
        /*0026*/ 	.byte	0x65, 0x70, 0x5f, 0x73, 0x72, 0x63, 0x2f, 0x69, 0x6e, 0x63, 0x6c, 0x75, 0x64, 0x65, 0x2f, 0x63
        /*0036*/ 	.byte	0x75, 0x74, 0x65, 0x2f, 0x70, 0x6f, 0x69, 0x6e, 0x74, 0x65, 0x72, 0x5f, 0x66, 0x6c, 0x61, 0x67
        /*0046*/ 	.byte	0x67, 0x65, 0x64, 0x2e, 0x68, 0x70, 0x70, 0x00
	.type		$str$26,@object
	.size		$str$26,($str$25 - $str$26)
$str$26:
        /*004e*/ 	.byte	0x2f, 0x74, 0x6d, 0x70, 0x2f, 0x63, 0x75, 0x74, 0x6c, 0x61, 0x73, 0x73, 0x5f, 0x73, 0x77, 0x65
        /*005e*/ 	.byte	0x65, 0x70, 0x5f, 0x73, 0x72, 0x63, 0x2f, 0x69, 0x6e, 0x63, 0x6c, 0x75, 0x64, 0x65, 0x2f, 0x63
        /*006e*/ 	.byte	0x75, 0x74, 0x65, 0x2f, 0x61, 0x74, 0x6f, 0x6d, 0x2f, 0x63, 0x6f, 0x70, 0x79, 0x5f, 0x74, 0x72
        /*007e*/ 	.byte	0x61, 0x69, 0x74, 0x73, 0x5f, 0x73, 0x6d, 0x31, 0x30, 0x30, 0x2e, 0x68, 0x70, 0x70, 0x00
	.type		$str$25,@object
	.size		$str$25,(__unnamed_1 - $str$25)
$str$25:
        /*008d*/ 	.byte	0x28, 0x28, 0x75, 0x69, 0x6e, 0x74, 0x33, 0x32, 0x5f, 0x74, 0x28, 0x74, 0x68, 0x72, 0x65, 0x61
        /*009d*/ 	.byte	0x64, 0x49, 0x64, 0x78, 0x2e, 0x78, 0x29, 0x20, 0x2f, 0x20, 0x33, 0x32, 0x29, 0x20, 0x25, 0x20
        /*00ad*/ 	.byte	0x34, 0x29, 0x20, 0x3d, 0x3d, 0x20, 0x28, 0x28, 0x28, 0x74, 0x6d, 0x65, 0x6d, 0x5f, 0x61, 0x64
        /*00bd*/ 	.byte	0x64, 0x72, 0x20, 0x3e, 0x3e, 0x20, 0x31, 0x36, 0x29, 0x20, 0x2f, 0x20, 0x33, 0x32, 0x29, 0x20
        /*00cd*/ 	.byte	0x25, 0x20, 0x34, 0x29, 0x00
	.type		__unnamed_1,@object
	.size		__unnamed_1,(__unnamed_2 - __unnamed_1)
__unnamed_1:
        /*00d2*/ 	.byte	0x61, 0x75, 0x74, 0x6f, 0x20, 0x63, 0x75, 0x74, 0x65, 0x3a, 0x3a, 0x61, 0x73, 0x5f, 0x70, 0x6f
        /* <DEDUP_REMOVED lines=24> */
        /*0262*/ 	.byte	0x34, 0x30, 0x39, 0x36, 0x3e, 0x3e, 0x3e, 0x3e, 0x5d, 0x00
	.type		__unnamed_2,@object
	.size		__unnamed_2,(.L_2 - __unnamed_2)
__unnamed_2:
        /* <DEDUP_REMOVED lines=42> */
        /*050c*/ 	.byte	0x3e, 0x3e, 0x5d, 0x00
.L_2:


//--------------------- .nv.shared._ZN7cutlass13device_kernelINS_4gemm6kernel13GemmUniversalIN4cute5tupleIJiiiiEEENS1_10collective13CollectiveMmaINS1_46MainloopSm100TmaUmmaWarpSpecializedBlockScaledILi8ELi2ELi2ENS5_IJNS4_1CILi1EEESB_SB_EEEEENS5_IJNSA_ILi128EEENSA_ILi64EEESE_EEENS5_IJNS_12float_e4m3_tENS_13float_ue8m0_tEEEENS5_IJNS5_IJlSB_lEEENS4_6LayoutINS5_IJNS5_IJNS5_IJNSA_ILi32EEENSA_ILi4EEEEEEiEEESP_NS5_IJSB_iEEEEEENS5_IJNS5_IJNS5_IJNSA_ILi16EEESN_EEEiEEENS5_IJNS5_IJNSA_ILi0EEESB_EEENSA_ILi512EEEEEENS5_IJSV_iEEEEEEEEEEESJ_S12_NS4_8TiledMMAINS4_8MMA_AtomIJNS4_21SM100_MMA_MXF8F6F4_SSISH_SH_fSI_Li128ELi64ELNS4_4UMMA5MajorE0ELS17_0ELNS16_7ScaleInE0ELS18_0EEEEEENSL_ISC_NS5_IJSV_SV_SV_EEEEENS5_IJNS4_10UnderscoreES1D_S1D_EEEEENS5_IJNS4_13SM90_TMA_LOADES1G_EEENS5_IJNS4_14ComposedLayoutINS4_7SwizzleILi3ELi4ELi3EEENS4_18smem_ptr_flag_bitsILi8EEENSL_INS5_IJNSA_ILi8EEESE_EEENS5_IJSE_SB_EEEEEEENSL_INS5_IJNS5_IJNS5_IJSO_SB_EEENS5_IJSM_SB_EEEEEESB_NS5_IJSN_SB_EEEEEENS5_IJNS5_IJNS5_IJST_SX_EEESW_EEESV_NS5_IJSB_SX_EEEEEEEEEEEvNS4_8identityES1H_S22_vS23_EENS_8epilogue10collective18CollectiveEpilogueINS25_23Sm100TmaWarpSpecializedILi3ELi2ELi32ELb1ELb0EEEJSG_NS5_IJNSL_ISE_SB_EENSL_ISM_SB_EEEEENS_10bfloat16_tESK_S2D_SK_NS25_6fusion15FusionCallbacksIS29_NS2E_17LinearCombinationIS2D_fS2D_fLNS_15FloatRoundStyleE2EEESG_S2C_JEEENS4_5SM1004TMEM4LOAD26SM100_TMEM_LOAD_32dp32b32xES1G_NS1I_INS1J_ILi2ELi4ELi3EEENS1L_ILi16EEENSL_INS5_IJS1N_SM_EEES1T_EEEENS4_39AutoVectorizingCopyWithAssumedAlignmentILi128EEENS4_14SM90_TMA_STOREES2S_S2U_S2U_EEEvvEEEEvNT_6ParamsE --------------------------
	.section	.nv.shared._ZN7cutlass13device_kernelINS_4gemm6kernel13GemmUniversalIN4cute5tupleIJiiiiEEENS1_10collective13CollectiveMmaINS1_46MainloopSm100TmaUmmaWarpSpecializedBlockScaledILi8ELi2ELi2ENS5_IJNS4_1CILi1EEESB_SB_EEEEENS5_IJNSA_ILi128EEENSA_ILi64EEESE_EEENS5_IJNS_12float_e4m3_tENS_13float_ue8m0_tEEEENS5_IJNS5_IJlSB_lEEENS4_6LayoutINS5_IJNS5_IJNS5_IJNSA_ILi32EEENSA_ILi4EEEEEEiEEESP_NS5_IJSB_iEEEEEENS5_IJNS5_IJNS5_IJNSA_ILi16EEESN_EEEiEEENS5_IJNS5_IJNSA_ILi0EEESB_EEENSA_ILi512EEEEEENS5_IJSV_iEEEEEEEEEEESJ_S12_NS4_8TiledMMAINS4_8MMA_AtomIJNS4_21SM100_MMA_MXF8F6F4_SSISH_SH_fSI_Li128ELi64ELNS4_4UMMA5MajorE0ELS17_0ELNS16_7ScaleInE0ELS18_0EEEEEENSL_ISC_NS5_IJSV_SV_SV_EEEEENS5_IJNS4_10UnderscoreES1D_S1D_EEEEENS5_IJNS4_13SM90_TMA_LOADES1G_EEENS5_IJNS4_14ComposedLayoutINS4_7SwizzleILi3ELi4ELi3EEENS4_18smem_ptr_flag_bitsILi8EEENSL_INS5_IJNSA_ILi8EEESE_EEENS5_IJSE_SB_EEEEEEENSL_INS5_IJNS5_IJNS5_IJSO_SB_EEENS5_IJSM_SB_EEEEEESB_NS5_IJSN_SB_EEEEEENS5_IJNS5_IJNS5_IJST_SX_EEESW_EEESV_NS5_IJSB_SX_EEEEEEEEEEEvNS4_8identityES1H_S22_vS23_EENS_8epilogue10collective18CollectiveEpilogueINS25_23Sm100TmaWarpSpecializedILi3ELi2ELi32ELb1ELb0EEEJSG_NS5_IJNSL_ISE_SB_EENSL_ISM_SB_EEEEENS_10bfloat16_tESK_S2D_SK_NS25_6fusion15FusionCallbacksIS29_NS2E_17LinearCombinationIS2D_fS2D_fLNS_15FloatRoundStyleE2EEESG_S2C_JEEENS4_5SM1004TMEM4LOAD26SM100_TMEM_LOAD_32dp32b32xES1G_NS1I_INS1J_ILi2ELi4ELi3EEENS1L_ILi16EEENSL_INS5_IJS1N_SM_EEES1T_EEEENS4_39AutoVectorizingCopyWithAssumedAlignmentILi128EEENS4_14SM90_TMA_STOREES2S_S2U_S2U_EEEvvEEEEvNT_6ParamsE,"aw",@nobits
	.sectionflags	@""
	.align	16
	.zero		1024


//--------------------- .nv.shared.reserved.0     --------------------------
	.section	.nv.shared.reserved.0,"aw",@nobits
	.weak		__nv_reservedSMEM_offset_0_alias
	.size		__nv_reservedSMEM_offset_0_alias, 0, 64
	.other		__nv_reservedSMEM_offset_0_alias,@"STO_CUDA_RESERVED_SHARED STV_DEFAULT"
__nv_reservedSMEM_offset_0_alias:
	.zero		0
.nv.shared.reserved.0:
	.zero		64
	.weak		__nv_reservedSMEM_tcgen05_partition
	.type		__nv_reservedSMEM_tcgen05_partition,@object
	.size		__nv_reservedSMEM_tcgen05_partition,(.L_0 - __nv_reservedSMEM_tcgen05_partition)
__nv_reservedSMEM_tcgen05_partition:
	.zero		32
.L_0:


//--------------------- .nv.global                --------------------------
	.section	.nv.global,"aw",@nobits
.nv.global:
	.type		_ZN40_INTERNAL_4ac34026_4_k_cu_20d94a78_280854cute1_E,@object
	.size		_ZN40_INTERNAL_4ac34026_4_k_cu_20d94a78_280854cute1_E,(_ZN40_INTERNAL_4ac34026_4_k_cu_20d94a78_280854cuda3std3__45__cpo6cbeginE - _ZN40_INTERNAL_4ac34026_4_k_cu_20d94a78_280854cute1_E)
_ZN40_INTERNAL_4ac34026_4_k_cu_20d94a78_280854cute1_E:
	.zero		1
	.type		_ZN40_INTERNAL_4ac34026_4_k_cu_20d94a78_280854cuda3std3__45__cpo6cbeginE,@object
	.size		_ZN40_INTERNAL_4ac34026_4_k_cu_20d94a78_280854cuda3std3__45__cpo6cbeginE,(_ZN40_INTERNAL_4ac34026_4_k_cu_20d94a78_280854cuda3std3__48in_placeE - _ZN40_INTERNAL_4ac34026_4_k_cu_20d94a78_280854cuda3std3__45__cpo6cbeginE)
_ZN40_INTERNAL_4ac34026_4_k_cu_20d94a78_280854cuda3std3__45__cpo6cbeginE:
	.zero		1
	.type		_ZN40_INTERNAL_4ac34026_4_k_cu_20d94a78_280854cuda3std3__48in_placeE,@object
	.size		_ZN40_INTERNAL_4ac34026_4_k_cu_20d94a78_280854cuda3std3__48in_placeE,(_ZN40_INTERNAL_4ac34026_4_k_cu_20d94a78_280854cuda3std6ranges3__45__cpo9iter_moveE - _ZN40_INTERNAL_4ac34026_4_k_cu_20d94a78_280854cuda3std3__48in_placeE)
_ZN40_INTERNAL_4ac34026_4_k_cu_20d94a78_280854cuda3std3__48in_placeE:
	.zero		1
	.type		_ZN40_INTERNAL_4ac34026_4_k_cu_20d94a78_280854cuda3std6ranges3__45__cpo9iter_moveE,@object
	.size		_ZN40_INTERNAL_4ac34026_4_k_cu_20d94a78_280854cuda3std6ranges3__45__cpo9iter_moveE,(_ZN40_INTERNAL_4ac34026_4_k_cu_20d94a78_280854cuda3std3__45__cpo5beginE - _ZN40_INTERNAL_4ac34026_4_k_cu_20d94a78_280854cuda3std6ranges3__45__cpo9iter_moveE)
_ZN40_INTERNAL_4ac34026_4_k_cu_20d94a78_280854cuda3std6ranges3__45__cpo9iter_moveE:
	.zero		1
	.type		_ZN40_INTERNAL_4ac34026_4_k_cu_20d94a78_280854cuda3std3__45__cpo5beginE,@object
	.size		_ZN40_INTERNAL_4ac34026_4_k_cu_20d94a78_280854cuda3std3__45__cpo5beginE,(_ZN40_INTERNAL_4ac34026_4_k_cu_20d94a78_280854cuda3std3__442_GLOBAL__N__4ac34026_4_k_cu_20d94a78_280856ignoreE - _ZN40_INTERNAL_4ac34026_4_k_cu_20d94a78_280854cuda3std3__45__cpo5beginE)
_ZN40_INTERNAL_4ac34026_4_k_cu_20d94a78_280854cuda3std3__45__cpo5beginE:
	.zero		1
	.type		_ZN40_INTERNAL_4ac34026_4_k_cu_20d94a78_280854cuda3std3__442_GLOBAL__N__4ac34026_4_k_cu_20d94a78_280856ignoreE,@object
	.size		_ZN40_INTERNAL_4ac34026_4_k_cu_20d94a78_280854cuda3std3__442_GLOBAL__N__4ac34026_4_k_cu_20d94a78_280856ignoreE,(_ZN40_INTERNAL_4ac34026_4_k_cu_20d94a78_280854cute7productE - _ZN40_INTERNAL_4ac34026_4_k_cu_20d94a78_280854cuda3std3__442_GLOBAL__N__4ac34026_4_k_cu_20d94a78_280856ignoreE)
_ZN40_INTERNAL_4ac34026_4_k_cu_20d94a78_280854cuda3std3__442_GLOBAL__N__4ac34026_4_k_cu_20d94a78_280856ignoreE:
	.zero		1
	.type		_ZN40_INTERNAL_4ac34026_4_k_cu_20d94a78_280854cute7productE,@object
	.size		_ZN40_INTERNAL_4ac34026_4_k_cu_20d94a78_280854cute7productE,(_ZN40_INTERNAL_4ac34026_4_k_cu_20d94a78_280854cuda3std3__45__cpo3endE - _ZN40_INTERNAL_4ac34026_4_k_cu_20d94a78_280854cute7productE)
_ZN40_INTERNAL_4ac34026_4_k_cu_20d94a78_280854cute7productE:
	.zero		1
	.type		_ZN40_INTERNAL_4ac34026_4_k_cu_20d94a78_280854cuda3std3__45__cpo3endE,@object
	.size		_ZN40_INTERNAL_4ac34026_4_k_cu_20d94a78_280854cuda3std3__45__cpo3endE,(_ZN40_INTERNAL_4ac34026_4_k_cu_20d94a78_280854cuda3std3__419piecewise_constructE - _ZN40_INTERNAL_4ac34026_4_k_cu_20d94a78_280854cuda3std3__45__cpo3endE)
_ZN40_INTERNAL_4ac34026_4_k_cu_20d94a78_280854cuda3std3__45__cpo3endE:
	.zero		1
	.type		_ZN40_INTERNAL_4ac34026_4_k_cu_20d94a78_280854cuda3std3__419piecewise_constructE,@object
	.size		_ZN40_INTERNAL_4ac34026_4_k_cu_20d94a78_280854cuda3std3__419piecewise_constructE,(_ZN40_INTERNAL_4ac34026_4_k_cu_20d94a78_280854cuda3std3__45__cpo4cendE - _ZN40_INTERNAL_4ac34026_4_k_cu_20d94a78_280854cuda3std3__419piecewise_constructE)
_ZN40_INTERNAL_4ac34026_4_k_cu_20d94a78_280854cuda3std3__419piecewise_constructE:
	.zero		1
	.type		_ZN40_INTERNAL_4ac34026_4_k_cu_20d94a78_280854cuda3std3__45__cpo4cendE,@object
	.size		_ZN40_INTERNAL_4ac34026_4_k_cu_20d94a78_280854cuda3std3__45__cpo4cendE,(_ZN40_INTERNAL_4ac34026_4_k_cu_20d94a78_280854cuda3std6ranges3__45__cpo4swapE - _ZN40_INTERNAL_4ac34026_4_k_cu_20d94a78_280854cuda3std3__45__cpo4cendE)
_ZN40_INTERNAL_4ac34026_4_k_cu_20d94a78_280854cuda3std3__45__cpo4cendE:
	.zero		1
	.type		_ZN40_INTERNAL_4ac34026_4_k_cu_20d94a78_280854cuda3std6ranges3__45__cpo4swapE,@object
	.size		_ZN40_INTERNAL_4ac34026_4_k_cu_20d94a78_280854cuda3std6ranges3__45__cpo4swapE,(.L_10 - _ZN40_INTERNAL_4ac34026_4_k_cu_20d94a78_280854cuda3std6ranges3__45__cpo4swapE)
_ZN40_INTERNAL_4ac34026_4_k_cu_20d94a78_280854cuda3std6ranges3__45__cpo4swapE:
	.zero		1
.L_10:


//--------------------- .nv.constant0._ZN7cutlass13device_kernelINS_4gemm6kernel13GemmUniversalIN4cute5tupleIJiiiiEEENS1_10collective13CollectiveMmaINS1_46MainloopSm100TmaUmmaWarpSpecializedBlockScaledILi8ELi2ELi2ENS5_IJNS4_1CILi1EEESB_SB_EEEEENS5_IJNSA_ILi128EEENSA_ILi64EEESE_EEENS5_IJNS_12float_e4m3_tENS_13float_ue8m0_tEEEENS5_IJNS5_IJlSB_lEEENS4_6LayoutINS5_IJNS5_IJNS5_IJNSA_ILi32EEENSA_ILi4EEEEEEiEEESP_NS5_IJSB_iEEEEEENS5_IJNS5_IJNS5_IJNSA_ILi16EEESN_EEEiEEENS5_IJNS5_IJNSA_ILi0EEESB_EEENSA_ILi512EEEEEENS5_IJSV_iEEEEEEEEEEESJ_S12_NS4_8TiledMMAINS4_8MMA_AtomIJNS4_21SM100_MMA_MXF8F6F4_SSISH_SH_fSI_Li128ELi64ELNS4_4UMMA5MajorE0ELS17_0ELNS16_7ScaleInE0ELS18_0EEEEEENSL_ISC_NS5_IJSV_SV_SV_EEEEENS5_IJNS4_10UnderscoreES1D_S1D_EEEEENS5_IJNS4_13SM90_TMA_LOADES1G_EEENS5_IJNS4_14ComposedLayoutINS4_7SwizzleILi3ELi4ELi3EEENS4_18smem_ptr_flag_bitsILi8EEENSL_INS5_IJNSA_ILi8EEESE_EEENS5_IJSE_SB_EEEEEEENSL_INS5_IJNS5_IJNS5_IJSO_SB_EEENS5_IJSM_SB_EEEEEESB_NS5_IJSN_SB_EEEEEENS5_IJNS5_IJNS5_IJST_SX_EEESW_EEESV_NS5_IJSB_SX_EEEEEEEEEEEvNS4_8identityES1H_S22_vS23_EENS_8epilogue10collective18CollectiveEpilogueINS25_23Sm100TmaWarpSpecializedILi3ELi2ELi32ELb1ELb0EEEJSG_NS5_IJNSL_ISE_SB_EENSL_ISM_SB_EEEEENS_10bfloat16_tESK_S2D_SK_NS25_6fusion15FusionCallbacksIS29_NS2E_17LinearCombinationIS2D_fS2D_fLNS_15FloatRoundStyleE2EEESG_S2C_JEEENS4_5SM1004TMEM4LOAD26SM100_TMEM_LOAD_32dp32b32xES1G_NS1I_INS1J_ILi2ELi4ELi3EEENS1L_ILi16EEENSL_INS5_IJS1N_SM_EEES1T_EEEENS4_39AutoVectorizingCopyWithAssumedAlignmentILi128EEENS4_14SM90_TMA_STOREES2S_S2U_S2U_EEEvvEEEEvNT_6ParamsE --------------------------
	.section	.nv.constant0._ZN7cutlass13device_kernelINS_4gemm6kernel13GemmUniversalIN4cute5tupleIJiiiiEEENS1_10collective13CollectiveMmaINS1_46MainloopSm100TmaUmmaWarpSpecializedBlockScaledILi8ELi2ELi2ENS5_IJNS4_1CILi1EEESB_SB_EEEEENS5_IJNSA_ILi128EEENSA_ILi64EEESE_EEENS5_IJNS_12float_e4m3_tENS_13float_ue8m0_tEEEENS5_IJNS5_IJlSB_lEEENS4_6LayoutINS5_IJNS5_IJNS5_IJNSA_ILi32EEENSA_ILi4EEEEEEiEEESP_NS5_IJSB_iEEEEEENS5_IJNS5_IJNS5_IJNSA_ILi16EEESN_EEEiEEENS5_IJNS5_IJNSA_ILi0EEESB_EEENSA_ILi512EEEEEENS5_IJSV_iEEEEEEEEEEESJ_S12_NS4_8TiledMMAINS4_8MMA_AtomIJNS4_21SM100_MMA_MXF8F6F4_SSISH_SH_fSI_Li128ELi64ELNS4_4UMMA5MajorE0ELS17_0ELNS16_7ScaleInE0ELS18_0EEEEEENSL_ISC_NS5_IJSV_SV_SV_EEEEENS5_IJNS4_10UnderscoreES1D_S1D_EEEEENS5_IJNS4_13SM90_TMA_LOADES1G_EEENS5_IJNS4_14ComposedLayoutINS4_7SwizzleILi3ELi4ELi3EEENS4_18smem_ptr_flag_bitsILi8EEENSL_INS5_IJNSA_ILi8EEESE_EEENS5_IJSE_SB_EEEEEEENSL_INS5_IJNS5_IJNS5_IJSO_SB_EEENS5_IJSM_SB_EEEEEESB_NS5_IJSN_SB_EEEEEENS5_IJNS5_IJNS5_IJST_SX_EEESW_EEESV_NS5_IJSB_SX_EEEEEEEEEEEvNS4_8identityES1H_S22_vS23_EENS_8epilogue10collective18CollectiveEpilogueINS25_23Sm100TmaWarpSpecializedILi3ELi2ELi32ELb1ELb0EEEJSG_NS5_IJNSL_ISE_SB_EENSL_ISM_SB_EEEEENS_10bfloat16_tESK_S2D_SK_NS25_6fusion15FusionCallbacksIS29_NS2E_17LinearCombinationIS2D_fS2D_fLNS_15FloatRoundStyleE2EEESG_S2C_JEEENS4_5SM1004TMEM4LOAD26SM100_TMEM_LOAD_32dp32b32xES1G_NS1I_INS1J_ILi2ELi4ELi3EEENS1L_ILi16EEENSL_INS5_IJS1N_SM_EEES1T_EEEENS4_39AutoVectorizingCopyWithAssumedAlignmentILi128EEENS4_14SM90_TMA_STOREES2S_S2U_S2U_EEEvvEEEEvNT_6ParamsE,"a",@progbits
	.sectionflags	@""
	.align	4
.nv.constant0._ZN7cutlass13device_kernelINS_4gemm6kernel13GemmUniversalIN4cute5tupleIJiiiiEEENS1_10collective13CollectiveMmaINS1_46MainloopSm100TmaUmmaWarpSpecializedBlockScaledILi8ELi2ELi2ENS5_IJNS4_1CILi1EEESB_SB_EEEEENS5_IJNSA_ILi128EEENSA_ILi64EEESE_EEENS5_IJNS_12float_e4m3_tENS_13float_ue8m0_tEEEENS5_IJNS5_IJlSB_lEEENS4_6LayoutINS5_IJNS5_IJNS5_IJNSA_ILi32EEENSA_ILi4EEEEEEiEEESP_NS5_IJSB_iEEEEEENS5_IJNS5_IJNS5_IJNSA_ILi16EEESN_EEEiEEENS5_IJNS5_IJNSA_ILi0EEESB_EEENSA_ILi512EEEEEENS5_IJSV_iEEEEEEEEEEESJ_S12_NS4_8TiledMMAINS4_8MMA_AtomIJNS4_21SM100_MMA_MXF8F6F4_SSISH_SH_fSI_Li128ELi64ELNS4_4UMMA5MajorE0ELS17_0ELNS16_7ScaleInE0ELS18_0EEEEEENSL_ISC_NS5_IJSV_SV_SV_EEEEENS5_IJNS4_10UnderscoreES1D_S1D_EEEEENS5_IJNS4_13SM90_TMA_LOADES1G_EEENS5_IJNS4_14ComposedLayoutINS4_7SwizzleILi3ELi4ELi3EEENS4_18smem_ptr_flag_bitsILi8EEENSL_INS5_IJNSA_ILi8EEESE_EEENS5_IJSE_SB_EEEEEEENSL_INS5_IJNS5_IJNS5_IJSO_SB_EEENS5_IJSM_SB_EEEEEESB_NS5_IJSN_SB_EEEEEENS5_IJNS5_IJNS5_IJST_SX_EEESW_EEESV_NS5_IJSB_SX_EEEEEEEEEEEvNS4_8identityES1H_S22_vS23_EENS_8epilogue10collective18CollectiveEpilogueINS25_23Sm100TmaWarpSpecializedILi3ELi2ELi32ELb1ELb0EEEJSG_NS5_IJNSL_ISE_SB_EENSL_ISM_SB_EEEEENS_10bfloat16_tESK_S2D_SK_NS25_6fusion15FusionCallbacksIS29_NS2E_17LinearCombinationIS2D_fS2D_fLNS_15FloatRoundStyleE2EEESG_S2C_JEEENS4_5SM1004TMEM4LOAD26SM100_TMEM_LOAD_32dp32b32xES1G_NS1I_INS1J_ILi2ELi4ELi3EEENS1L_ILi16EEENSL_INS5_IJS1N_SM_EEES1T_EEEENS4_39AutoVectorizingCopyWithAssumedAlignmentILi128EEENS4_14SM90_TMA_STOREES2S_S2U_S2U_EEEvvEEEEvNT_6ParamsE:
	.zero		3968


//--------------------- SYMBOLS --------------------------

	.type		.nv.reservedSmem.offset0,@object
	.size		.nv.reservedSmem.offset0,0x4
	.type		.nv.reservedSmem.cap,@object
	.size		.nv.reservedSmem.cap,0x4
	.type		__assertfail,@function
